	.target	sm_90a

	.elftype	@"ET_EXEC"


//--------------------- .note.nv.tkinfo           --------------------------
	.section	.note.nv.tkinfo,"",@"SHT_NOTE"
	.sectionflags	@"SHF_NOTE_NV_TKINFO"
	.tkinfo
        /*0018*/ 	.word	0x00000002
        /*0030*/ 	.string	""
        /*0030*/ 	.string	"ptxas"
        /*0030*/ 	.string	"Cuda compilation tools, release 13.0, V13.0.88"
        /*0030*/ 	.string	"Build cuda_13.0.r13.0/compiler.36424714_0"
        /*0030*/ 	.string	"-arch sm_90a -m 64 "



//--------------------- .note.nv.cuinfo           --------------------------
	.section	.note.nv.cuinfo,"",@"SHT_NOTE"
	.sectionflags	@"SHF_NOTE_NV_CUINFO"
        /*0018*/ 	.short	0x0002
        /*001a*/ 	.short	0x005a
        /*001c*/ 	.short	0x0082
	.zero		2


//--------------------- .nv.info                  --------------------------
	.section	.nv.info,"",@"SHT_CUDA_INFO"
	.align	4


	//----- nvinfo : EIATTR_REGCOUNT
	.align		4
        /*0000*/ 	.byte	0x04, 0x2f
        /*0002*/ 	.short	(.L_12 - .L_11)
	.align		4
.L_11:
        /*0004*/ 	.word	index@(_ZN7cutlass13device_kernelINS_4gemm6kernel13GemmUniversalIN4cute5tupleIJiiiiEEENS1_10collective13CollectiveMmaINS1_37MainloopSm90TmaGmmaWarpSpecializedFP8ILi3ENS5_IJNS4_1CILi2EEESB_NSA_ILi1EEEEEENS1_32KernelTmaWarpSpecializedPingpongEEENS5_IJNSA_ILi64EEESG_SG_EEENS_12float_e4m3_tENS5_IJlSC_lEEESI_SJ_NS4_8TiledMMAINS4_8MMA_AtomIJNS4_4SM904GMMA30MMA_64x64x32_F32E4M3E4M3_SS_TNILNSN_7ScaleInE1ELSP_1EEEEEENS4_6LayoutINS5_IJSC_SC_SC_EEENS5_IJNSA_ILi0EEESU_SU_EEEEENS5_IJNS4_10UnderscoreESX_SX_EEEEENS4_23SM90_TMA_LOAD_MULTICASTENS4_14ComposedLayoutINS4_7SwizzleILi2ELi4ELi3EEENS4_18smem_ptr_flag_bitsILi8EEENSS_INS5_IJNSA_ILi8EEESG_EEENS5_IJSG_SC_EEEEEEEvNS4_8identityES10_S1A_vS1B_EENS_8epilogue10collective6detail29Sm90TmaWarpSpecializedAdapterINS1E_15DefaultEpilogueISI_SJ_SJ_NS1D_6thread17LinearCombinationISI_Li1EffLNS1I_9ScaleType4KindE0ELNS_15FloatRoundStyleE2ESI_EENS1_15EpilogueDefaultEEEEEvvEEEEvNT_6ParamsE)
        /*0008*/ 	.word	0x000000a8


	//----- nvinfo : EIATTR_FRAME_SIZE
	.align		4
.L_12:
        /*000c*/ 	.byte	0x04, 0x11
        /*000e*/ 	.short	(.L_14 - .L_13)
	.align		4
.L_13:
        /*0010*/ 	.word	index@(_ZN7cutlass13device_kernelINS_4gemm6kernel13GemmUniversalIN4cute5tupleIJiiiiEEENS1_10collective13CollectiveMmaINS1_37MainloopSm90TmaGmmaWarpSpecializedFP8ILi3ENS5_IJNS4_1CILi2EEESB_NSA_ILi1EEEEEENS1_32KernelTmaWarpSpecializedPingpongEEENS5_IJNSA_ILi64EEESG_SG_EEENS_12float_e4m3_tENS5_IJlSC_lEEESI_SJ_NS4_8TiledMMAINS4_8MMA_AtomIJNS4_4SM904GMMA30MMA_64x64x32_F32E4M3E4M3_SS_TNILNSN_7ScaleInE1ELSP_1EEEEEENS4_6LayoutINS5_IJSC_SC_SC_EEENS5_IJNSA_ILi0EEESU_SU_EEEEENS5_IJNS4_10UnderscoreESX_SX_EEEEENS4_23SM90_TMA_LOAD_MULTICASTENS4_14ComposedLayoutINS4_7SwizzleILi2ELi4ELi3EEENS4_18smem_ptr_flag_bitsILi8EEENSS_INS5_IJNSA_ILi8EEESG_EEENS5_IJSG_SC_EEEEEEEvNS4_8identityES10_S1A_vS1B_EENS_8epilogue10collective6detail29Sm90TmaWarpSpecializedAdapterINS1E_15DefaultEpilogueISI_SJ_SJ_NS1D_6thread17LinearCombinationISI_Li1EffLNS1I_9ScaleType4KindE0ELNS_15FloatRoundStyleE2ESI_EENS1_15EpilogueDefaultEEEEEvvEEEEvNT_6ParamsE)
        /*0014*/ 	.word	0x00000000


	//----- nvinfo : EIATTR_MIN_STACK_SIZE
	.align		4
.L_14:
        /*0018*/ 	.byte	0x04, 0x12
        /*001a*/ 	.short	(.L_16 - .L_15)
	.align		4
.L_15:
        /*001c*/ 	.word	index@(_ZN7cutlass13device_kernelINS_4gemm6kernel13GemmUniversalIN4cute5tupleIJiiiiEEENS1_10collective13CollectiveMmaINS1_37MainloopSm90TmaGmmaWarpSpecializedFP8ILi3ENS5_IJNS4_1CILi2EEESB_NSA_ILi1EEEEEENS1_32KernelTmaWarpSpecializedPingpongEEENS5_IJNSA_ILi64EEESG_SG_EEENS_12float_e4m3_tENS5_IJlSC_lEEESI_SJ_NS4_8TiledMMAINS4_8MMA_AtomIJNS4_4SM904GMMA30MMA_64x64x32_F32E4M3E4M3_SS_TNILNSN_7ScaleInE1ELSP_1EEEEEENS4_6LayoutINS5_IJSC_SC_SC_EEENS5_IJNSA_ILi0EEESU_SU_EEEEENS5_IJNS4_10UnderscoreESX_SX_EEEEENS4_23SM90_TMA_LOAD_MULTICASTENS4_14ComposedLayoutINS4_7SwizzleILi2ELi4ELi3EEENS4_18smem_ptr_flag_bitsILi8EEENSS_INS5_IJNSA_ILi8EEESG_EEENS5_IJSG_SC_EEEEEEEvNS4_8identityES10_S1A_vS1B_EENS_8epilogue10collective6detail29Sm90TmaWarpSpecializedAdapterINS1E_15DefaultEpilogueISI_SJ_SJ_NS1D_6thread17LinearCombinationISI_Li1EffLNS1I_9ScaleType4KindE0ELNS_15FloatRoundStyleE2ESI_EENS1_15EpilogueDefaultEEEEEvvEEEEvNT_6ParamsE)
        /*0020*/ 	.word	0x00000000
.L_16:


//--------------------- .nv.compat                --------------------------
	.section	.nv.compat,"",@"SHT_CUDA_COMPAT_INFO"
	.align	4
        /*0000*/ 	.byte	0x02, 0x09, 0x01, 0x00, 0x02, 0x02, 0x04, 0x00, 0x02, 0x05, 0x05, 0x00, 0x03, 0x07, 0x01, 0x01
        /*0010*/ 	.byte	0x02, 0x03, 0x01, 0x00, 0x02, 0x06, 0x01, 0x00, 0x04, 0x0b, 0x08, 0x00, 0x00, 0x00, 0x00, 0x00
        /*0020*/ 	.byte	0x00, 0x00, 0x00, 0x00


//--------------------- .nv.info._ZN7cutlass13device_kernelINS_4gemm6kernel13GemmUniversalIN4cute5tupleIJiiiiEEENS1_10collective13CollectiveMmaINS1_37MainloopSm90TmaGmmaWarpSpecializedFP8ILi3ENS5_IJNS4_1CILi2EEESB_NSA_ILi1EEEEEENS1_32KernelTmaWarpSpecializedPingpongEEENS5_IJNSA_ILi64EEESG_SG_EEENS_12float_e4m3_tENS5_IJlSC_lEEESI_SJ_NS4_8TiledMMAINS4_8MMA_AtomIJNS4_4SM904GMMA30MMA_64x64x32_F32E4M3E4M3_SS_TNILNSN_7ScaleInE1ELSP_1EEEEEENS4_6LayoutINS5_IJSC_SC_SC_EEENS5_IJNSA_ILi0EEESU_SU_EEEEENS5_IJNS4_10UnderscoreESX_SX_EEEEENS4_23SM90_TMA_LOAD_MULTICASTENS4_14ComposedLayoutINS4_7SwizzleILi2ELi4ELi3EEENS4_18smem_ptr_flag_bitsILi8EEENSS_INS5_IJNSA_ILi8EEESG_EEENS5_IJSG_SC_EEEEEEEvNS4_8identityES10_S1A_vS1B_EENS_8epilogue10collective6detail29Sm90TmaWarpSpecializedAdapterINS1E_15DefaultEpilogueISI_SJ_SJ_NS1D_6thread17LinearCombinationISI_Li1EffLNS1I_9ScaleType4KindE0ELNS_15FloatRoundStyleE2ESI_EENS1_15EpilogueDefaultEEEEEvvEEEEvNT_6ParamsE --------------------------
	.section	.nv.info._ZN7cutlass13device_kernelINS_4gemm6kernel13GemmUniversalIN4cute5tupleIJiiiiEEENS1_10collective13CollectiveMmaINS1_37MainloopSm90TmaGmmaWarpSpecializedFP8ILi3ENS5_IJNS4_1CILi2EEESB_NSA_ILi1EEEEEENS1_32KernelTmaWarpSpecializedPingpongEEENS5_IJNSA_ILi64EEESG_SG_EEENS_12float_e4m3_tENS5_IJlSC_lEEESI_SJ_NS4_8TiledMMAINS4_8MMA_AtomIJNS4_4SM904GMMA30MMA_64x64x32_F32E4M3E4M3_SS_TNILNSN_7ScaleInE1ELSP_1EEEEEENS4_6LayoutINS5_IJSC_SC_SC_EEENS5_IJNSA_ILi0EEESU_SU_EEEEENS5_IJNS4_10UnderscoreESX_SX_EEEEENS4_23SM90_TMA_LOAD_MULTICASTENS4_14ComposedLayoutINS4_7SwizzleILi2ELi4ELi3EEENS4_18smem_ptr_flag_bitsILi8EEENSS_INS5_IJNSA_ILi8EEESG_EEENS5_IJSG_SC_EEEEEEEvNS4_8identityES10_S1A_vS1B_EENS_8epilogue10collective6detail29Sm90TmaWarpSpecializedAdapterINS1E_15DefaultEpilogueISI_SJ_SJ_NS1D_6thread17LinearCombinationISI_Li1EffLNS1I_9ScaleType4KindE0ELNS_15FloatRoundStyleE2ESI_EENS1_15EpilogueDefaultEEEEEvvEEEEvNT_6ParamsE,"",@"SHT_CUDA_INFO"
	.sectionflags	@""
	.align	4


	//----- nvinfo : EIATTR_CUDA_API_VERSION
	.align		4
        /*0000*/ 	.byte	0x04, 0x37
        /*0002*/ 	.short	(.L_18 - .L_17)
.L_17:
        /*0004*/ 	.word	0x00000082


	//----- nvinfo : EIATTR_KPARAM_INFO
	.align		4
.L_18:
        /*0008*/ 	.byte	0x04, 0x17
        /*000a*/ 	.short	(.L_20 - .L_19)
.L_19:
        /*000c*/ 	.word	0x00000000
        /*0010*/ 	.short	0x0000
        /*0012*/ 	.short	0x0070
        /*0014*/ 	.byte	0x00, 0xf0, 0x01, 0x10


	//----- nvinfo : EIATTR_SPARSE_MMA_MASK
	.align		4
.L_20:
        /*0018*/ 	.byte	0x03, 0x50
        /*001a*/ 	.short	0x0000


	//----- nvinfo : EIATTR_MAXREG_COUNT
	.align		4
        /*001c*/ 	.byte	0x03, 0x1b
        /*001e*/ 	.short	0x00a8


	//----- nvinfo : EIATTR_NUM_BARRIERS
	.align		4
        /*0020*/ 	.byte	0x02, 0x4c
        /*0022*/ 	.byte	0x01
	.zero		1


	//----- nvinfo : EIATTR_MERCURY_ISA_VERSION
	.align		4
        /*0024*/ 	.byte	0x03, 0x5f
        /*0026*/ 	.short	0x0101


	//----- nvinfo : EIATTR_INT_WARP_WIDE_INSTR_OFFSETS
	.align		4
        /*0028*/ 	.byte	0x04, 0x31
        /*002a*/ 	.short	(.L_22 - .L_21)


	//   ....[0]....
.L_21:
        /*002c*/ 	.word	0x00000490


	//   ....[1]....
        /*0030*/ 	.word	0x000004d0


	//   ....[2]....
        /*0034*/ 	.word	0x00000510


	//   ....[3]....
        /*0038*/ 	.word	0x000005b0


	//   ....[4]....
        /*003c*/ 	.word	0x000005d0


	//   ....[5]....
        /*0040*/ 	.word	0x00000630


	//   ....[6]....
        /*0044*/ 	.word	0x00000720


	//   ....[7]....
        /*0048*/ 	.word	0x00000770


	//   ....[8]....
        /*004c*/ 	.word	0x00002750


	//----- nvinfo : EIATTR_COOP_GROUP_MASK_REGIDS
	.align		4
.L_22:
        /*0050*/ 	.byte	0x04, 0x29
        /*0052*/ 	.short	(.L_24 - .L_23)


	//   ....[0]....
.L_23:
        /*0054*/ 	.word	0xffffffff


	//   ....[1]....
        /*0058*/ 	.word	0xffffffff


	//   ....[2]....
        /*005c*/ 	.word	0xffffffff


	//   ....[3]....
        /*0060*/ 	.word	0xffffffff


	//   ....[4]....
        /*0064*/ 	.word	0xffffffff


	//   ....[5]....
        /*0068*/ 	.word	0xffffffff


	//   ....[6]....
        /*006c*/ 	.word	0xffffffff


	//----- nvinfo : EIATTR_COOP_GROUP_INSTR_OFFSETS
	.align		4
.L_24:
        /*0070*/ 	.byte	0x04, 0x28
        /*0072*/ 	.short	(.L_26 - .L_25)


	//   ....[0]....
.L_25:
        /*0074*/ 	.word	0x00000060


	//   ....[1]....
        /*0078*/ 	.word	0x00000070


	//   ....[2]....
        /*007c*/ 	.word	0x00000130


	//   ....[3]....
        /*0080*/ 	.word	0x000002a0


	//   ....[4]....
        /*0084*/ 	.word	0x000002e0


	//   ....[5]....
        /*0088*/ 	.word	0x00000360


	//   ....[6]....
        /*008c*/ 	.word	0x00000930


	//----- nvinfo : EIATTR_REG_RECONFIG
	.align		4
.L_26:
        /*0090*/ 	.byte	0x01, 0x54
	.zero		2


	//----- nvinfo : EIATTR_MBARRIER_INSTR_OFFSETS
	.align		4
        /*0094*/ 	.byte	0x04, 0x39
        /*0096*/ 	.short	(.L_28 - .L_27)


	//   ....[0]....
.L_27:
        /*0098*/ 	.word	0x00000230
        /*009c*/ 	.word	0x000000ff
        /*00a0*/ 	.word	0x00000000
        /*00a4*/ 	.short	0x0100
        /*00a6*/ 	.byte	0x08
	.zero		1


	//   ....[1]....
        /*00a8*/ 	.word	0x00000240
        /*00ac*/ 	.word	0x000000ff
        /*00b0*/ 	.word	0x00000018
        /*00b4*/ 	.short	0x0100
        /*00b6*/ 	.byte	0x08
	.zero		1


	//   ....[2]....
        /*00b8*/ 	.word	0x00000250
        /*00bc*/ 	.word	0x000000ff
        /*00c0*/ 	.word	0x00000008
        /*00c4*/ 	.short	0x0100
        /*00c6*/ 	.byte	0x08
	.zero		1


	//   ....[3]....
        /*00c8*/ 	.word	0x00000260
        /*00cc*/ 	.word	0x000000ff
        /*00d0*/ 	.word	0x00000020
        /*00d4*/ 	.short	0x0100
        /*00d6*/ 	.byte	0x08
	.zero		1


	//   ....[4]....
        /*00d8*/ 	.word	0x00000270
        /*00dc*/ 	.word	0x000000ff
        /*00e0*/ 	.word	0x00000010
        /*00e4*/ 	.short	0x0100
        /*00e6*/ 	.byte	0x08
	.zero		1


	//   ....[5]....
        /*00e8*/ 	.word	0x00000280
        /*00ec*/ 	.word	0x000000ff
        /*00f0*/ 	.word	0x00000028
        /*00f4*/ 	.short	0x0100
        /*00f6*/ 	.byte	0x08
	.zero		1


	//   ....[6]....
        /*00f8*/ 	.word	0x000007a0
        /*00fc*/ 	.word	0x000000ff
        /*0100*/ 	.word	0x00000060
        /*0104*/ 	.short	0x0100
        /*0106*/ 	.byte	0x08
	.zero		1


	//   ....[7]....
        /*0108*/ 	.word	0x00000840
        /*010c*/ 	.word	0x000000ff
        /*0110*/ 	.word	0x00000068
        /*0114*/ 	.short	0x0100
        /*0116*/ 	.byte	0x08
	.zero		1


	//   ....[8]....
        /*0118*/ 	.word	0x000008b0
        /*011c*/ 	.word	0x000000ff
        /*0120*/ 	.word	0x00000040
        /*0124*/ 	.short	0x0100
        /*0126*/ 	.byte	0x09
	.zero		1


	//   ....[9]....
        /*0128*/ 	.word	0x000008c0
        /*012c*/ 	.word	0x000000ff
        /*0130*/ 	.word	0x00000048
        /*0134*/ 	.short	0x0100
        /*0136*/ 	.byte	0x09
	.zero		1


	//   ....[10]....
        /*0138*/ 	.word	0x000008d0
        /*013c*/ 	.word	0x000000ff
        /*0140*/ 	.word	0x00000050
        /*0144*/ 	.short	0x0100
        /*0146*/ 	.byte	0x09
	.zero		1


	//   ....[11]....
        /*0148*/ 	.word	0x000008e0
        /*014c*/ 	.word	0x000000ff
        /*0150*/ 	.word	0x00000058
        /*0154*/ 	.short	0x0100
        /*0156*/ 	.byte	0x09
	.zero		1


	//   ....[12]....
        /*0158*/ 	.word	0x000016c0
        /*015c*/ 	.word	0x000000ff
        /*0160*/ 	.word	0xfffffff8
        /*0164*/ 	.short	0x010a
        /*0166*/ 	.byte	0x0f
	.zero		1


	//   ....[13]....
        /*0168*/ 	.word	0x00001990
        /*016c*/ 	.word	0x000000ff
        /*0170*/ 	.word	0x00000000
        /*0174*/ 	.short	0x010a
        /*0176*/ 	.byte	0x06
	.zero		1


	//   ....[14]....
        /*0178*/ 	.word	0x000019d0
        /*017c*/ 	.word	0x000000ff
        /*0180*/ 	.word	0x00000000
        /*0184*/ 	.short	0x010a
        /*0186*/ 	.byte	0x06
	.zero		1


	//   ....[15]....
        /*0188*/ 	.word	0x00001f40
        /*018c*/ 	.word	0x000000ff
        /*0190*/ 	.word	0x00000000
        /*0194*/ 	.short	0x010a
        /*0196*/ 	.byte	0x09
	.zero		1


	//   ....[16]....
        /*0198*/ 	.word	0x00001f80
        /*019c*/ 	.word	0x000000ff
        /*01a0*/ 	.word	0x00000000
        /*01a4*/ 	.short	0x010a
        /*01a6*/ 	.byte	0x09
	.zero		1


	//   ....[17]....
        /*01a8*/ 	.word	0x00002360
        /*01ac*/ 	.word	0x00000013
        /*01b0*/ 	.word	0x00000000
        /*01b4*/ 	.short	0x0101
        /*01b6*/ 	.byte	0x3f
	.zero		1


	//   ....[18]....
        /*01b8*/ 	.word	0x000026e0
        /*01bc*/ 	.word	0x00000011
        /*01c0*/ 	.word	0x00000000
        /*01c4*/ 	.short	0x0101
        /*01c6*/ 	.byte	0x17
	.zero		1


	//   ....[19]....
        /*01c8*/ 	.word	0x000027f0
        /*01cc*/ 	.word	0x00000011
        /*01d0*/ 	.word	0x00000000
        /*01d4*/ 	.short	0x0101
        /*01d6*/ 	.byte	0x3f
	.zero		1


	//   ....[20]....
        /*01d8*/ 	.word	0x000028b0
        /*01dc*/ 	.word	0x000000ff
        /*01e0*/ 	.word	0x00000008
        /*01e4*/ 	.short	0x010a
        /*01e6*/ 	.byte	0x0f
	.zero		1


	//   ....[21]....
        /*01e8*/ 	.word	0x00005110
        /*01ec*/ 	.word	0x00000004
        /*01f0*/ 	.word	0x00000000
        /*01f4*/ 	.short	0x0101
        /*01f6*/ 	.byte	0x17
	.zero		1


	//   ....[22]....
        /*01f8*/ 	.word	0x00005b00
        /*01fc*/ 	.word	0x00000013
        /*0200*/ 	.word	0x00000018
        /*0204*/ 	.short	0x010a
        /*0206*/ 	.byte	0x3f
	.zero		1


	//   ....[23]....
        /*0208*/ 	.word	0x00005eb0
        /*020c*/ 	.word	0x0000000a
        /*0210*/ 	.word	0x00000068
        /*0214*/ 	.short	0x0101
        /*0216*/ 	.byte	0x3f
	.zero		1


	//   ....[24]....
        /*0218*/ 	.word	0x00006610
        /*021c*/ 	.word	0x00000007
        /*0220*/ 	.word	0x00000000
        /*0224*/ 	.short	0x010a
        /*0226*/ 	.byte	0x3f
	.zero		1


	//   ....[25]....
        /*0228*/ 	.word	0x00006690
        /*022c*/ 	.word	0x00000006
        /*0230*/ 	.word	0x00000000
        /*0234*/ 	.short	0x010a
        /*0236*/ 	.byte	0x3f
	.zero		1


	//   ....[26]....
        /*0238*/ 	.word	0x00006720
        /*023c*/ 	.word	0x00000003
        /*0240*/ 	.word	0x00000000
        /*0244*/ 	.short	0x010a
        /*0246*/ 	.byte	0x3f
	.zero		1


	//   ....[27]....
        /*0248*/ 	.word	0x00006790
        /*024c*/ 	.word	0x00000011
        /*0250*/ 	.word	0xfffffff8
        /*0254*/ 	.short	0x010a
        /*0256*/ 	.byte	0x3f
	.zero		1


	//   ....[28]....
        /*0258*/ 	.word	0x000067f0
        /*025c*/ 	.word	0x00000011
        /*0260*/ 	.word	0x00000000
        /*0264*/ 	.short	0x010a
        /*0266*/ 	.byte	0x3f
	.zero		1


	//   ....[29]....
        /*0268*/ 	.word	0x00006850
        /*026c*/ 	.word	0x00000013
        /*0270*/ 	.word	0x00000000
        /*0274*/ 	.short	0x010a
        /*0276*/ 	.byte	0x3f
	.zero		1


	//   ....[30]....
        /*0278*/ 	.word	0x000068b0
        /*027c*/ 	.word	0x00000011
        /*0280*/ 	.word	0x00000008
        /*0284*/ 	.short	0x010a
        /*0286*/ 	.byte	0x3f
	.zero		1


	//   ....[31]....
        /*0288*/ 	.word	0x00006980
        /*028c*/ 	.word	0x00000013
        /*0290*/ 	.word	0x00000018
        /*0294*/ 	.short	0x010a
        /*0296*/ 	.byte	0x3f
	.zero		1


	//   ....[32]....
        /*0298*/ 	.word	0x00006a60
        /*029c*/ 	.word	0x00000007
        /*02a0*/ 	.word	0x00000000
        /*02a4*/ 	.short	0x010a
        /*02a6*/ 	.byte	0x3f
	.zero		1


	//   ....[33]....
        /*02a8*/ 	.word	0x00006ab0
        /*02ac*/ 	.word	0x00000006
        /*02b0*/ 	.word	0x00000000
        /*02b4*/ 	.short	0x010a
        /*02b6*/ 	.byte	0x3f
	.zero		1


	//----- nvinfo : EIATTR_NUM_MBARRIERS
	.align		4
.L_28:
        /*02b8*/ 	.byte	0x03, 0x38
        /*02ba*/ 	.short	0x000c


	//----- nvinfo : EIATTR_EXIT_INSTR_OFFSETS
	.align		4
        /*02bc*/ 	.byte	0x04, 0x1c
        /*02be*/ 	.short	(.L_30 - .L_29)


	//   ....[0]....
.L_29:
        /*02c0*/ 	.word	0x00001380


	//   ....[1]....
        /*02c4*/ 	.word	0x000013e0


	//   ....[2]....
        /*02c8*/ 	.word	0x00005720


	//   ....[3]....
        /*02cc*/ 	.word	0x00005750


	//   ....[4]....
        /*02d0*/ 	.word	0x00006770


	//----- nvinfo : EIATTR_MAX_THREADS
	.align		4
.L_30:
        /*02d4*/ 	.byte	0x04, 0x05
        /*02d6*/ 	.short	(.L_32 - .L_31)
.L_31:
        /*02d8*/ 	.word	0x00000180
        /*02dc*/ 	.word	0x00000001
        /*02e0*/ 	.word	0x00000001


	//----- nvinfo : EIATTR_CRS_STACK_SIZE
	.align		4
.L_32:
        /*02e4*/ 	.byte	0x04, 0x1e
        /*02e6*/ 	.short	(.L_34 - .L_33)
.L_33:
        /*02e8*/ 	.word	0x00000000


	//----- nvinfo : EIATTR_CBANK_PARAM_SIZE
	.align		4
.L_34:
        /*02ec*/ 	.byte	0x03, 0x19
        /*02ee*/ 	.short	0x0470


	//----- nvinfo : EIATTR_PARAM_CBANK
	.align		4
        /*02f0*/ 	.byte	0x04, 0x0a
        /*02f2*/ 	.short	(.L_36 - .L_35)
	.align		4
.L_35:
        /*02f4*/ 	.word	index@(.nv.constant0._ZN7cutlass13device_kernelINS_4gemm6kernel13GemmUniversalIN4cute5tupleIJiiiiEEENS1_10collective13CollectiveMmaINS1_37MainloopSm90TmaGmmaWarpSpecializedFP8ILi3ENS5_IJNS4_1CILi2EEESB_NSA_ILi1EEEEEENS1_32KernelTmaWarpSpecializedPingpongEEENS5_IJNSA_ILi64EEESG_SG_EEENS_12float_e4m3_tENS5_IJlSC_lEEESI_SJ_NS4_8TiledMMAINS4_8MMA_AtomIJNS4_4SM904GMMA30MMA_64x64x32_F32E4M3E4M3_SS_TNILNSN_7ScaleInE1ELSP_1EEEEEENS4_6LayoutINS5_IJSC_SC_SC_EEENS5_IJNSA_ILi0EEESU_SU_EEEEENS5_IJNS4_10UnderscoreESX_SX_EEEEENS4_23SM90_TMA_LOAD_MULTICASTENS4_14ComposedLayoutINS4_7SwizzleILi2ELi4ELi3EEENS4_18smem_ptr_flag_bitsILi8EEENSS_INS5_IJNSA_ILi8EEESG_EEENS5_IJSG_SC_EEEEEEEvNS4_8identityES10_S1A_vS1B_EENS_8epilogue10collective6detail29Sm90TmaWarpSpecializedAdapterINS1E_15DefaultEpilogueISI_SJ_SJ_NS1D_6thread17LinearCombinationISI_Li1EffLNS1I_9ScaleType4KindE0ELNS_15FloatRoundStyleE2ESI_EENS1_15EpilogueDefaultEEEEEvvEEEEvNT_6ParamsE)
        /*02f8*/ 	.short	0x0210
        /*02fa*/ 	.short	0x0470


	//----- nvinfo : EIATTR_SW_WAR
	.align		4
.L_36:
        /*02fc*/ 	.byte	0x04, 0x36
        /*02fe*/ 	.short	(.L_38 - .L_37)
.L_37:
        /*0300*/ 	.word	0x00000008
.L_38:


//--------------------- .nv.callgraph             --------------------------
	.section	.nv.callgraph,"",@"SHT_CUDA_CALLGRAPH"
	.align	4
	.sectionentsize	8
	.align		4
        /*0000*/ 	.word	0x00000000
	.align		4
        /*0004*/ 	.word	0xffffffff
	.align		4
        /*0008*/ 	.word	0x00000000
	.align		4
        /*000c*/ 	.word	0xfffffffe
	.align		4
        /*0010*/ 	.word	0x00000000
	.align		4
        /*0014*/ 	.word	0xfffffffd
	.align		4
        /*0018*/ 	.word	0x00000000
	.align		4
        /*001c*/ 	.word	0xfffffffc


//--------------------- .nv.constant4             --------------------------
	.section	.nv.constant4,"a",@progbits
	.align	8
	.align		8
.nv.constant4:
        /*0000*/ 	.dword	_ZN39_INTERNAL_66cbc1e2_4_k_cu_9676f60b_36284cuda3std3__45__cpo5beginE
	.align		8
        /*0008*/ 	.dword	_ZN39_INTERNAL_66cbc1e2_4_k_cu_9676f60b_36284cuda3std3__45__cpo3endE
	.align		8
        /*0010*/ 	.dword	_ZN39_INTERNAL_66cbc1e2_4_k_cu_9676f60b_36284cuda3std3__45__cpo6cbeginE
	.align		8
        /*0018*/ 	.dword	_ZN39_INTERNAL_66cbc1e2_4_k_cu_9676f60b_36284cuda3std3__45__cpo4cendE
	.align		8
        /*0020*/ 	.dword	_ZN39_INTERNAL_66cbc1e2_4_k_cu_9676f60b_36284cuda3std3__441_GLOBAL__N__66cbc1e2_4_k_cu_9676f60b_36286ignoreE
	.align		8
        /*0028*/ 	.dword	_ZN39_INTERNAL_66cbc1e2_4_k_cu_9676f60b_36284cuda3std3__419piecewise_constructE
	.align		8
        /*0030*/ 	.dword	_ZN39_INTERNAL_66cbc1e2_4_k_cu_9676f60b_36284cuda3std3__48in_placeE
	.align		8
        /*0038*/ 	.dword	_ZN39_INTERNAL_66cbc1e2_4_k_cu_9676f60b_36284cuda3std6ranges3__45__cpo4swapE
	.align		8
        /*0040*/ 	.dword	_ZN39_INTERNAL_66cbc1e2_4_k_cu_9676f60b_36284cuda3std6ranges3__45__cpo9iter_moveE
	.align		8
        /*0048*/ 	.dword	_ZN39_INTERNAL_66cbc1e2_4_k_cu_9676f60b_36284cute7productE
	.align		8
        /*0050*/ 	.dword	_ZN39_INTERNAL_66cbc1e2_4_k_cu_9676f60b_36284cute1_E


//--------------------- .text._ZN7cutlass13device_kernelINS_4gemm6kernel13GemmUniversalIN4cute5tupleIJiiiiEEENS1_10collective13CollectiveMmaINS1_37MainloopSm90TmaGmmaWarpSpecializedFP8ILi3ENS5_IJNS4_1CILi2EEESB_NSA_ILi1EEEEEENS1_32KernelTmaWarpSpecializedPingpongEEENS5_IJNSA_ILi64EEESG_SG_EEENS_12float_e4m3_tENS5_IJlSC_lEEESI_SJ_NS4_8TiledMMAINS4_8MMA_AtomIJNS4_4SM904GMMA30MMA_64x64x32_F32E4M3E4M3_SS_TNILNSN_7ScaleInE1ELSP_1EEEEEENS4_6LayoutINS5_IJSC_SC_SC_EEENS5_IJNSA_ILi0EEESU_SU_EEEEENS5_IJNS4_10UnderscoreESX_SX_EEEEENS4_23SM90_TMA_LOAD_MULTICASTENS4_14ComposedLayoutINS4_7SwizzleILi2ELi4ELi3EEENS4_18smem_ptr_flag_bitsILi8EEENSS_INS5_IJNSA_ILi8EEESG_EEENS5_IJSG_SC_EEEEEEEvNS4_8identityES10_S1A_vS1B_EENS_8epilogue10collective6detail29Sm90TmaWarpSpecializedAdapterINS1E_15DefaultEpilogueISI_SJ_SJ_NS1D_6thread17LinearCombinationISI_Li1EffLNS1I_9ScaleType4KindE0ELNS_15FloatRoundStyleE2ESI_EENS1_15EpilogueDefaultEEEEEvvEEEEvNT_6ParamsE --------------------------
	.section	.text._ZN7cutlass13device_kernelINS_4gemm6kernel13GemmUniversalIN4cute5tupleIJiiiiEEENS1_10collective13CollectiveMmaINS1_37MainloopSm90TmaGmmaWarpSpecializedFP8ILi3ENS5_IJNS4_1CILi2EEESB_NSA_ILi1EEEEEENS1_32KernelTmaWarpSpecializedPingpongEEENS5_IJNSA_ILi64EEESG_SG_EEENS_12float_e4m3_tENS5_IJlSC_lEEESI_SJ_NS4_8TiledMMAINS4_8MMA_AtomIJNS4_4SM904GMMA30MMA_64x64x32_F32E4M3E4M3_SS_TNILNSN_7ScaleInE1ELSP_1EEEEEENS4_6LayoutINS5_IJSC_SC_SC_EEENS5_IJNSA_ILi0EEESU_SU_EEEEENS5_IJNS4_10UnderscoreESX_SX_EEEEENS4_23SM90_TMA_LOAD_MULTICASTENS4_14ComposedLayoutINS4_7SwizzleILi2ELi4ELi3EEENS4_18smem_ptr_flag_bitsILi8EEENSS_INS5_IJNSA_ILi8EEESG_EEENS5_IJSG_SC_EEEEEEEvNS4_8identityES10_S1A_vS1B_EENS_8epilogue10collective6detail29Sm90TmaWarpSpecializedAdapterINS1E_15DefaultEpilogueISI_SJ_SJ_NS1D_6thread17LinearCombinationISI_Li1EffLNS1I_9ScaleType4KindE0ELNS_15FloatRoundStyleE2ESI_EENS1_15EpilogueDefaultEEEEEvvEEEEvNT_6ParamsE,"ax",@progbits
	.align	128
.text._ZN7cutlass13device_kernelINS_4gemm6kernel13GemmUniversalIN4cute5tupleIJiiiiEEENS1_10collective13CollectiveMmaINS1_37MainloopSm90TmaGmmaWarpSpecializedFP8ILi3ENS5_IJNS4_1CILi2EEESB_NSA_ILi1EEEEEENS1_32KernelTmaWarpSpecializedPingpongEEENS5_IJNSA_ILi64EEESG_SG_EEENS_12float_e4m3_tENS5_IJlSC_lEEESI_SJ_NS4_8TiledMMAINS4_8MMA_AtomIJNS4_4SM904GMMA30MMA_64x64x32_F32E4M3E4M3_SS_TNILNSN_7ScaleInE1ELSP_1EEEEEENS4_6LayoutINS5_IJSC_SC_SC_EEENS5_IJNSA_ILi0EEESU_SU_EEEEENS5_IJNS4_10UnderscoreESX_SX_EEEEENS4_23SM90_TMA_LOAD_MULTICASTENS4_14ComposedLayoutINS4_7SwizzleILi2ELi4ELi3EEENS4_18smem_ptr_flag_bitsILi8EEENSS_INS5_IJNSA_ILi8EEESG_EEENS5_IJSG_SC_EEEEEEEvNS4_8identityES10_S1A_vS1B_EENS_8epilogue10collective6detail29Sm90TmaWarpSpecializedAdapterINS1E_15DefaultEpilogueISI_SJ_SJ_NS1D_6thread17LinearCombinationISI_Li1EffLNS1I_9ScaleType4KindE0ELNS_15FloatRoundStyleE2ESI_EENS1_15EpilogueDefaultEEEEEvvEEEEvNT_6ParamsE:
        .type           _ZN7cutlass13device_kernelINS_4gemm6kernel13GemmUniversalIN4cute5tupleIJiiiiEEENS1_10collective13CollectiveMmaINS1_37MainloopSm90TmaGmmaWarpSpecializedFP8ILi3ENS5_IJNS4_1CILi2EEESB_NSA_ILi1EEEEEENS1_32KernelTmaWarpSpecializedPingpongEEENS5_IJNSA_ILi64EEESG_SG_EEENS_12float_e4m3_tENS5_IJlSC_lEEESI_SJ_NS4_8TiledMMAINS4_8MMA_AtomIJNS4_4SM904GMMA30MMA_64x64x32_F32E4M3E4M3_SS_TNILNSN_7ScaleInE1ELSP_1EEEEEENS4_6LayoutINS5_IJSC_SC_SC_EEENS5_IJNSA_ILi0EEESU_SU_EEEEENS5_IJNS4_10UnderscoreESX_SX_EEEEENS4_23SM90_TMA_LOAD_MULTICASTENS4_14ComposedLayoutINS4_7SwizzleILi2ELi4ELi3EEENS4_18smem_ptr_flag_bitsILi8EEENSS_INS5_IJNSA_ILi8EEESG_EEENS5_IJSG_SC_EEEEEEEvNS4_8identityES10_S1A_vS1B_EENS_8epilogue10collective6detail29Sm90TmaWarpSpecializedAdapterINS1E_15DefaultEpilogueISI_SJ_SJ_NS1D_6thread17LinearCombinationISI_Li1EffLNS1I_9ScaleType4KindE0ELNS_15FloatRoundStyleE2ESI_EENS1_15EpilogueDefaultEEEEEvvEEEEvNT_6ParamsE,@function
        .size           _ZN7cutlass13device_kernelINS_4gemm6kernel13GemmUniversalIN4cute5tupleIJiiiiEEENS1_10collective13CollectiveMmaINS1_37MainloopSm90TmaGmmaWarpSpecializedFP8ILi3ENS5_IJNS4_1CILi2EEESB_NSA_ILi1EEEEEENS1_32KernelTmaWarpSpecializedPingpongEEENS5_IJNSA_ILi64EEESG_SG_EEENS_12float_e4m3_tENS5_IJlSC_lEEESI_SJ_NS4_8TiledMMAINS4_8MMA_AtomIJNS4_4SM904GMMA30MMA_64x64x32_F32E4M3E4M3_SS_TNILNSN_7ScaleInE1ELSP_1EEEEEENS4_6LayoutINS5_IJSC_SC_SC_EEENS5_IJNSA_ILi0EEESU_SU_EEEEENS5_IJNS4_10UnderscoreESX_SX_EEEEENS4_23SM90_TMA_LOAD_MULTICASTENS4_14ComposedLayoutINS4_7SwizzleILi2ELi4ELi3EEENS4_18smem_ptr_flag_bitsILi8EEENSS_INS5_IJNSA_ILi8EEESG_EEENS5_IJSG_SC_EEEEEEEvNS4_8identityES10_S1A_vS1B_EENS_8epilogue10collective6detail29Sm90TmaWarpSpecializedAdapterINS1E_15DefaultEpilogueISI_SJ_SJ_NS1D_6thread17LinearCombinationISI_Li1EffLNS1I_9ScaleType4KindE0ELNS_15FloatRoundStyleE2ESI_EENS1_15EpilogueDefaultEEEEEvvEEEEvNT_6ParamsE,(.L_x_142 - _ZN7cutlass13device_kernelINS_4gemm6kernel13GemmUniversalIN4cute5tupleIJiiiiEEENS1_10collective13CollectiveMmaINS1_37MainloopSm90TmaGmmaWarpSpecializedFP8ILi3ENS5_IJNS4_1CILi2EEESB_NSA_ILi1EEEEEENS1_32KernelTmaWarpSpecializedPingpongEEENS5_IJNSA_ILi64EEESG_SG_EEENS_12float_e4m3_tENS5_IJlSC_lEEESI_SJ_NS4_8TiledMMAINS4_8MMA_AtomIJNS4_4SM904GMMA30MMA_64x64x32_F32E4M3E4M3_SS_TNILNSN_7ScaleInE1ELSP_1EEEEEENS4_6LayoutINS5_IJSC_SC_SC_EEENS5_IJNSA_ILi0EEESU_SU_EEEEENS5_IJNS4_10UnderscoreESX_SX_EEEEENS4_23SM90_TMA_LOAD_MULTICASTENS4_14ComposedLayoutINS4_7SwizzleILi2ELi4ELi3EEENS4_18smem_ptr_flag_bitsILi8EEENSS_INS5_IJNSA_ILi8EEESG_EEENS5_IJSG_SC_EEEEEEEvNS4_8identityES10_S1A_vS1B_EENS_8epilogue10collective6detail29Sm90TmaWarpSpecializedAdapterINS1E_15DefaultEpilogueISI_SJ_SJ_NS1D_6thread17LinearCombinationISI_Li1EffLNS1I_9ScaleType4KindE0ELNS_15FloatRoundStyleE2ESI_EENS1_15EpilogueDefaultEEEEEvvEEEEvNT_6ParamsE)
        .other          _ZN7cutlass13device_kernelINS_4gemm6kernel13GemmUniversalIN4cute5tupleIJiiiiEEENS1_10collective13CollectiveMmaINS1_37MainloopSm90TmaGmmaWarpSpecializedFP8ILi3ENS5_IJNS4_1CILi2EEESB_NSA_ILi1EEEEEENS1_32KernelTmaWarpSpecializedPingpongEEENS5_IJNSA_ILi64EEESG_SG_EEENS_12float_e4m3_tENS5_IJlSC_lEEESI_SJ_NS4_8TiledMMAINS4_8MMA_AtomIJNS4_4SM904GMMA30MMA_64x64x32_F32E4M3E4M3_SS_TNILNSN_7ScaleInE1ELSP_1EEEEEENS4_6LayoutINS5_IJSC_SC_SC_EEENS5_IJNSA_ILi0EEESU_SU_EEEEENS5_IJNS4_10UnderscoreESX_SX_EEEEENS4_23SM90_TMA_LOAD_MULTICASTENS4_14ComposedLayoutINS4_7SwizzleILi2ELi4ELi3EEENS4_18smem_ptr_flag_bitsILi8EEENSS_INS5_IJNSA_ILi8EEESG_EEENS5_IJSG_SC_EEEEEEEvNS4_8identityES10_S1A_vS1B_EENS_8epilogue10collective6detail29Sm90TmaWarpSpecializedAdapterINS1E_15DefaultEpilogueISI_SJ_SJ_NS1D_6thread17LinearCombinationISI_Li1EffLNS1I_9ScaleType4KindE0ELNS_15FloatRoundStyleE2ESI_EENS1_15EpilogueDefaultEEEEEvvEEEEvNT_6ParamsE,@"STO_CUDA_ENTRY STV_DEFAULT"
_ZN7cutlass13device_kernelINS_4gemm6kernel13GemmUniversalIN4cute5tupleIJiiiiEEENS1_10collective13CollectiveMmaINS1_37MainloopSm90TmaGmmaWarpSpecializedFP8ILi3ENS5_IJNS4_1CILi2EEESB_NSA_ILi1EEEEEENS1_32KernelTmaWarpSpecializedPingpongEEENS5_IJNSA_ILi64EEESG_SG_EEENS_12float_e4m3_tENS5_IJlSC_lEEESI_SJ_NS4_8TiledMMAINS4_8MMA_AtomIJNS4_4SM904GMMA30MMA_64x64x32_F32E4M3E4M3_SS_TNILNSN_7ScaleInE1ELSP_1EEEEEENS4_6LayoutINS5_IJSC_SC_SC_EEENS5_IJNSA_ILi0EEESU_SU_EEEEENS5_IJNS4_10UnderscoreESX_SX_EEEEENS4_23SM90_TMA_LOAD_MULTICASTENS4_14ComposedLayoutINS4_7SwizzleILi2ELi4ELi3EEENS4_18smem_ptr_flag_bitsILi8EEENSS_INS5_IJNSA_ILi8EEESG_EEENS5_IJSG_SC_EEEEEEEvNS4_8identityES10_S1A_vS1B_EENS_8epilogue10collective6detail29Sm90TmaWarpSpecializedAdapterINS1E_15DefaultEpilogueISI_SJ_SJ_NS1D_6thread17LinearCombinationISI_Li1EffLNS1I_9ScaleType4KindE0ELNS_15FloatRoundStyleE2ESI_EENS1_15EpilogueDefaultEEEEEvvEEEEvNT_6ParamsE:
[----:B------:R-:W-:Y:S01]  /*0000*/  LDC R1, c[0x0][0x28] ;  /* 0x00000a00ff017b82 */ /* 0x000fe20000000800 */
[----:B------:R-:W0:Y:S01]  /*0010*/  S2R R11, SR_TID.X ;  /* 0x00000000000b7919 */ /* 0x000e220000002100 */
[----:B------:R-:W-:Y:S01]  /*0020*/  ELECT P0, URZ, PT ;  /* 0x00000000003f782f */ /* 0x000fe20003800000 */
[----:B------:R-:W-:Y:S01]  /*0030*/  BSSY B0, `(.L_x_0) ;  /* 0x000000f000007945 */ /* 0x000fe20003800000 */
[--C-:B0-----:R-:W-:Y:S02]  /*0040*/  SHF.R.U32.HI R0, RZ, 0x5, R11.reuse ;  /* 0x00000005ff007819 */ /* 0x101fe4000001160b */
[----:B------:R-:W-:-:S03]  /*0050*/  SHF.R.U32.HI R5, RZ, 0x7, R11 ;  /* 0x00000007ff057819 */ /* 0x000fc6000001160b */
[----:B------:R-:W0:Y:S04]  /*0060*/  SHFL.IDX PT, R2, R0, RZ, 0x1f ;  /* 0x00001fff00027589 */ /* 0x000e2800000e0000 */
[----:B------:R1:W2:Y:S01]  /*0070*/  SHFL.IDX PT, R6, R5, RZ, 0x1f ;  /* 0x00001fff05067589 */ /* 0x0002a200000e0000 */
[----:B0-----:R-:W-:-:S13]  /*0080*/  ISETP.NE.OR P0, PT, R2, RZ, !P0 ;  /* 0x000000ff0200720c */ /* 0x001fda0004705670 */
[----:B-12---:R-:W-:Y:S05]  /*0090*/  @P0 BRA `(.L_x_1) ;  /* 0x0000000000200947 */ /* 0x006fea0003800000 */
[----:B------:R-:W-:Y:S02]  /*00a0*/  ULDC.64 UR4, c[0x0][0x198] ;  /* 0x0000660000047ab9 */ /* 0x000fe40000000a00 */
[----:B------:R-:W-:Y:S02]  /*00b0*/  UIADD3 UR6, UP0, UR4, 0xf0, URZ ;  /* 0x000000f004067890 */ /* 0x000fe4000ff1e03f */
[----:B------:R-:W-:Y:S02]  /*00c0*/  UIADD3 UR4, UP1, UR4, 0x1f0, URZ ;  /* 0x000001f004047890 */ /* 0x000fe4000ff3e03f */
[----:B------:R-:W-:Y:S02]  /*00d0*/  UIADD3.X UR7, URZ, UR5, URZ, UP0, !UPT ;  /* 0x000000053f077290 */ /* 0x000fe400087fe43f */
[----:B------:R-:W-:-:S07]  /*00e0*/  UIADD3.X UR5, URZ, UR5, URZ, UP1, !UPT ;  /* 0x000000053f057290 */ /* 0x000fce0008ffe43f */
[----:B------:R0:W-:Y:S02]  /*00f0*/  UTMACCTL.PF [UR6] ;  /* 0x00000000060079b9 */ /* 0x0001e40008040000 */
[----:B------:R0:W-:Y:S02]  /*0100*/  UTMACCTL.PF [UR4] ;  /* 0x00000000040079b9 */ /* 0x0001e40008040000 */
[----:B0-----:R-:W-:Y:S01]  /*0110*/  NOP ;  /* 0x0000000000007918 */ /* 0x001fe20000000000 */
.L_x_1:
[----:B------:R-:W-:Y:S05]  /*0120*/  BSYNC B0 ;  /* 0x0000000000007941 */ /* 0x000fea0003800000 */
.L_x_0:
[----:B------:R-:W0:Y:S02]  /*0130*/  SHFL.IDX PT, R7, R0, RZ, 0x1f ;  /* 0x00001fff00077589 */ /* 0x000e2400000e0000 */
[----:B0-----:R-:W-:-:S13]  /*0140*/  ISETP.NE.AND P0, PT, R7, RZ, PT ;  /* 0x000000ff0700720c */ /* 0x001fda0003f05270 */
[----:B------:R-:W-:Y:S05]  /*0150*/  @P0 BRA `(.L_x_2) ;  /* 0x0000000000500947 */ /* 0x000fea0003800000 */
[----:B------:R-:W0:Y:S01]  /*0160*/  S2UR UR8, SR_CgaCtaId ;  /* 0x00000000000879c3 */ /* 0x000e220000008800 */
[----:B------:R-:W-:Y:S01]  /*0170*/  UMOV UR4, 0x400 ;  /* 0x0000040000047882 */ /* 0x000fe20000000000 */
[----:B------:R-:W-:Y:S01]  /*0180*/  UMOV UR5, 0x1 ;  /* 0x0000000100057882 */ /* 0x000fe20000000000 */
[----:B------:R-:W-:Y:S01]  /*0190*/  UMOV UR6, 0x3 ;  /* 0x0000000300067882 */ /* 0x000fe20000000000 */
[----:B------:R-:W-:Y:S01]  /*01a0*/  ELECT P0, URZ, PT ;  /* 0x00000000003f782f */ /* 0x000fe20003800000 */
[----:B------:R-:W-:-:S04]  /*01b0*/  UIADD3 UR6, -UR6, 0x100000, URZ ;  /* 0x0010000006067890 */ /* 0x000fc8000fffe13f */
[----:B------:R-:W-:Y:S02]  /*01c0*/  USHF.L.U32 UR7, UR6, 0xb, URZ ;  /* 0x0000000b06077899 */ /* 0x000fe4000800063f */
[----:B------:R-:W-:Y:S02]  /*01d0*/  USHF.L.U32 UR6, UR6, 0x1, URZ ;  /* 0x0000000106067899 */ /* 0x000fe4000800063f */
[----:B0-----:R-:W-:Y:S02]  /*01e0*/  ULEA UR8, UR8, UR4, 0x18 ;  /* 0x0000000408087291 */ /* 0x001fe4000f8ec03f */
[----:B------:R-:W-:-:S04]  /*01f0*/  UIADD3 UR4, -UR5, 0x100000, URZ ;  /* 0x0010000005047890 */ /* 0x000fc8000fffe13f */
[----:B------:R-:W-:Y:S02]  /*0200*/  USHF.L.U32 UR5, UR4, 0xb, URZ ;  /* 0x0000000b04057899 */ /* 0x000fe4000800063f */
[----:B------:R-:W-:Y:S01]  /*0210*/  USHF.L.U32 UR4, UR4, 0x1, URZ ;  /* 0x0000000104047899 */ /* 0x000fe2000800063f */
[----:B------:R-:W0:Y:S11]  /*0220*/  FENCE.VIEW.ASYNC.S ;  /* 0x00000000000073c6 */ /* 0x000e360000000000 */
[----:B0-----:R0:W1:Y:S01]  /*0230*/  SYNCS.EXCH.64 URZ, [UR8], UR4 ;  /* 0x00000004083f75b2 */ /* 0x0010620008000100 */
[----:B------:R0:W2:Y:S01]  /*0240*/  SYNCS.EXCH.64 URZ, [UR8+0x18], UR6 ;  /* 0x00001806083f75b2 */ /* 0x0000a20008000100 */
[----:B------:R0:W3:Y:S01]  /*0250*/  SYNCS.EXCH.64 URZ, [UR8+0x8], UR4 ;  /* 0x00000804083f75b2 */ /* 0x0000e20008000100 */
[----:B------:R0:W4:Y:S01]  /*0260*/  SYNCS.EXCH.64 URZ, [UR8+0x20], UR6 ;  /* 0x00002006083f75b2 */ /* 0x0001220008000100 */
[----:B------:R0:W0:Y:S01]  /*0270*/  SYNCS.EXCH.64 URZ, [UR8+0x10], UR4 ;  /* 0x00001004083f75b2 */ /* 0x0000220008000100 */
[----:B------:R0:W0:Y:S01]  /*0280*/  SYNCS.EXCH.64 URZ, [UR8+0x28], UR6 ;  /* 0x00002806083f75b2 */ /* 0x0000220008000100 */
[----:B------:R-:W-:Y:S01]  /*0290*/  NOP ;  /* 0x0000000000007918 */ /* 0x000fe20000000000 */
.L_x_2:
[----:B------:R-:W5:Y:S01]  /*02a0*/  SHFL.IDX PT, R3, R0, RZ, 0x1f ;  /* 0x00001fff00037589 */ /* 0x000f6200000e0000 */
[----:B------:R-:W-:Y:S01]  /*02b0*/  SHF.R.S32.HI R4, RZ, 0x1f, R11 ;  /* 0x0000001fff047819 */ /* 0x000fe2000001140b */
[----:B------:R-:W1:Y:S01]  /*02c0*/  S2UR UR12, SR_CTAID.X ;  /* 0x00000000000c79c3 */ /* 0x000e620000002500 */
[----:B------:R-:W-:Y:S01]  /*02d0*/  ELECT P0, URZ, PT ;  /* 0x00000000003f782f */ /* 0x000fe20003800000 */
[----:B------:R1:W2:Y:S01]  /*02e0*/  SHFL.IDX PT, R8, R0, RZ, 0x1f ;  /* 0x00001fff00087589 */ /* 0x0002a200000e0000 */
[----:B------:R-:W-:Y:S02]  /*02f0*/  LEA.HI R4, R4, R11, RZ, 0x7 ;  /* 0x0000000b04047211 */ /* 0x000fe400078f38ff */
[----:B------:R-:W-:Y:S01]  /*0300*/  ELECT P1, URZ, PT ;  /* 0x00000000003f782f */ /* 0x000fe20003820000 */
[----:B------:R-:W-:Y:S01]  /*0310*/  NOP ;  /* 0x0000000000007918 */ /* 0x000fe20000000000 */
[----:B------:R-:W3:Y:S01]  /*0320*/  S2R R16, SR_CTAID.Y ;  /* 0x0000000000107919 */ /* 0x000ee20000002600 */
[----:B------:R-:W-:Y:S01]  /*0330*/  LOP3.LUT R4, R4, 0xffffff80, RZ, 0xc0, !PT ;  /* 0xffffff8004047812 */ /* 0x000fe200078ec0ff */
[----:B0-----:R-:W-:Y:S01]  /*0340*/  ULDC UR4, c[0x0][0x150] ;  /* 0x0000540000047ab9 */ /* 0x001fe20000000800 */
[----:B------:R-:W0:Y:S01]  /*0350*/  LDC R12, c[0x0][0x144] ;  /* 0x00005100ff0c7b82 */ /* 0x000e220000000800 */
[----:B------:R4:W0:Y:S01]  /*0360*/  SHFL.IDX PT, R14, R5, RZ, 0x1f ;  /* 0x00001fff050e7589 */ /* 0x00082200000e0000 */
[----:B------:R-:W-:Y:S01]  /*0370*/  UMOV UR11, 0x80 ;  /* 0x00000080000b7882 */ /* 0x000fe20000000000 */
[----:B------:R-:W-:Y:S01]  /*0380*/  IMAD.IADD R10, R11, 0x1, -R4 ;  /* 0x000000010b0a7824 */ /* 0x000fe200078e0a04 */
[----:B------:R-:W-:Y:S01]  /*0390*/  NOP ;  /* 0x0000000000007918 */ /* 0x000fe20000000000 */
[C---:B------:R-:W-:Y:S01]  /*03a0*/  VIADD R38, R6.reuse, 0xffffffff ;  /* 0xffffffff06267836 */ /* 0x040fe20000000000 */
[----:B------:R-:W-:-:S02]  /*03b0*/  ISETP.NE.AND P5, PT, R6, RZ, PT ;  /* 0x000000ff0600720c */ /* 0x000fc40003fa5270 */
[----:B------:R-:W-:Y:S01]  /*03c0*/  SHF.R.S32.HI R19, RZ, 0x1f, R10 ;  /* 0x0000001fff137819 */ /* 0x000fe2000001140a */
[----:B------:R-:W0:Y:S01]  /*03d0*/  LDC R13, c[0x0][0x140] ;  /* 0x00005000ff0d7b82 */ /* 0x000e220000000800 */
[----:B------:R-:W-:Y:S02]  /*03e0*/  ISETP.GE.U32.AND P6, PT, R38, 0x2, PT ;  /* 0x000000022600780c */ /* 0x000fe40003fc6070 */
[----:B-----5:R-:W-:Y:S02]  /*03f0*/  ISETP.NE.OR P0, PT, R3, RZ, !P0 ;  /* 0x000000ff0300720c */ /* 0x020fe40004705670 */
[----:B------:R-:W-:Y:S02]  /*0400*/  LEA.HI R3, R19, R10, RZ, 0x3 ;  /* 0x0000000a13037211 */ /* 0x000fe400078f18ff */
[----:B-1----:R-:W-:Y:S01]  /*0410*/  I2FP.F32.U32 R4, UR12 ;  /* 0x0000000c00047c45 */ /* 0x002fe20008201000 */
[----:B------:R-:W1:Y:S01]  /*0420*/  LDC R27, c[0x0][0x148] ;  /* 0x00005200ff1b7b82 */ /* 0x000e620000000800 */
[----:B------:R-:W-:-:S02]  /*0430*/  SHF.R.S32.HI R0, RZ, 0x3, R3 ;  /* 0x00000003ff007819 */ /* 0x000fc40000011403 */
[----:B--2---:R-:W-:Y:S01]  /*0440*/  ISETP.NE.OR P1, PT, R8, RZ, !P1 ;  /* 0x000000ff0800720c */ /* 0x004fe20004f25670 */
[----:B------:R-:W-:Y:S01]  /*0450*/  FMUL R9, R4, UR4 ;  /* 0x0000000404097c20 */ /* 0x000fe20008400000 */
[----:B------:R-:W-:Y:S01]  /*0460*/  SHF.R.S32.HI R3, RZ, 0x1f, R3 ;  /* 0x0000001fff037819 */ /* 0x000fe20000011403 */
[----:B------:R-:W-:Y:S01]  /*0470*/  ULDC UR4, c[0x0][0x154] ;  /* 0x0000550000047ab9 */ /* 0x000fe20000000800 */
[----:B------:R-:W-:Y:S01]  /*0480*/  SHF.R.S32.HI R8, RZ, 0x1f, R7 ;  /* 0x0000001fff087819 */ /* 0x000fe20000011407 */
[----:B------:R-:W-:Y:S01]  /*0490*/  VOTEU.ALL UP1, P0 ;  /* 0x00000000003f7886 */ /* 0x000fe20000020000 */
[----:B------:R-:W-:Y:S01]  /*04a0*/  LEA.HI R4, R3, R0, RZ, 0x2 ;  /* 0x0000000003047211 */ /* 0x000fe200078f10ff */
[----:B------:R-:W2:Y:S01]  /*04b0*/  F2I.U32.TRUNC.NTZ R9, R9 ;  /* 0x0000000900097305 */ /* 0x000ea2000020f000 */
[----:B------:R-:W-:Y:S01]  /*04c0*/  LEA.HI R8, R8, R7, RZ, 0x2 ;  /* 0x0000000708087211 */ /* 0x000fe200078f10ff */
[----:B------:R-:W-:Y:S01]  /*04d0*/  VOTEU.ALL UP0, P0 ;  /* 0x00000000003f7886 */ /* 0x000fe20000000000 */
[----:B------:R-:W-:Y:S01]  /*04e0*/  SHF.R.S32.HI R3, RZ, 0x1f, R2 ;  /* 0x0000001fff037819 */ /* 0x000fe20000011402 */
[----:B------:R-:W5:Y:S01]  /*04f0*/  @!UP1 S2UR UR7, SR_CgaCtaId ;  /* 0x00000000000799c3 */ /* 0x000f620000008800 */
[----:B----4-:R-:W-:Y:S01]  /*0500*/  LOP3.LUT R5, R4, 0xfffffffc, RZ, 0xc0, !PT ;  /* 0xfffffffc04057812 */ /* 0x010fe200078ec0ff */
[----:B------:R-:W-:Y:S01]  /*0510*/  VOTEU.ALL UP2, P1 ;  /* 0x00000000003f7886 */ /* 0x000fe20000840000 */
[----:B------:R-:W-:Y:S01]  /*0520*/  LOP3.LUT R8, R8, 0x3ffffffc, RZ, 0xc0, !PT ;  /* 0x3ffffffc08087812 */ /* 0x000fe200078ec0ff */
[----:B------:R-:W-:Y:S01]  /*0530*/  @!UP1 UMOV UR6, 0x400 ;  /* 0x0000040000069882 */ /* 0x000fe20000000000 */
[----:B------:R-:W-:Y:S01]  /*0540*/  LEA.HI R3, R3, R2, RZ, 0x2 ;  /* 0x0000000203037211 */ /* 0x000fe200078f10ff */
[----:B------:R-:W-:Y:S01]  /*0550*/  IMAD.IADD R5, R0, 0x1, -R5 ;  /* 0x0000000100057824 */ /* 0x000fe200078e0a05 */
[----:B------:R-:W-:Y:S01]  /*0560*/  @!UP2 UMOV UR9, 0x400 ;  /* 0x000004000009a882 */ /* 0x000fe20000000000 */
[----:B------:R-:W-:Y:S01]  /*0570*/  IMAD.IADD R8, R7, 0x1, -R8 ;  /* 0x0000000107087824 */ /* 0x000fe200078e0a08 */
[----:B------:R-:W-:Y:S01]  /*0580*/  LOP3.LUT R3, R3, 0xfffffffc, RZ, 0xc0, !PT ;  /* 0xfffffffc03037812 */ /* 0x000fe200078ec0ff */
[----:B------:R-:W4:Y:S01]  /*0590*/  @!UP2 S2UR UR10, SR_CgaCtaId ;  /* 0x00000000000aa9c3 */ /* 0x000f220000008800 */
[----:B--2---:R-:W-:Y:S01]  /*05a0*/  IMAD.MOV R9, RZ, RZ, -R9 ;  /* 0x000000ffff097224 */ /* 0x004fe200078e0a09 */
[----:B------:R-:W-:Y:S01]  /*05b0*/  VOTEU.ALL UP3, P1 ;  /* 0x00000000003f7886 */ /* 0x000fe20000860000 */
[----:B------:R-:W-:Y:S01]  /*05c0*/  IMAD R5, R8, 0x4, R5 ;  /* 0x0000000408057824 */ /* 0x000fe200078e0205 */
[----:B------:R-:W-:Y:S01]  /*05d0*/  VOTEU.ALL UP4, P1 ;  /* 0x00000000003f7886 */ /* 0x000fe20000880000 */
[----:B------:R-:W-:Y:S01]  /*05e0*/  IMAD.IADD R18, R2, 0x1, -R3 ;  /* 0x0000000102127824 */ /* 0x000fe200078e0a03 */
[----:B---3--:R-:W-:Y:S01]  /*05f0*/  I2FP.F32.U32 R2, R16 ;  /* 0x0000001000027245 */ /* 0x008fe20000201000 */
[----:B0-----:R-:W-:Y:S01]  /*0600*/  IMAD R25, R12, R9, UR12 ;  /* 0x0000000c0c197e24 */ /* 0x001fe2000f8e0209 */
[C---:B------:R-:W-:Y:S01]  /*0610*/  LEA.HI R0, R5.reuse, R5, RZ, 0x1 ;  /* 0x0000000505007211 */ /* 0x040fe200078f08ff */
[C---:B------:R-:W-:Y:S01]  /*0620*/  IMAD.SHL.U32 R12, R5.reuse, 0x4, RZ ;  /* 0x00000004050c7824 */ /* 0x040fe200078e00ff */
[----:B------:R-:W-:Y:S01]  /*0630*/  VOTEU.ALL UP5, P1 ;  /* 0x00000000003f7886 */ /* 0x000fe200008a0000 */
[----:B------:R-:W-:Y:S01]  /*0640*/  FMUL R2, R2, UR4 ;  /* 0x0000000402027c20 */ /* 0x000fe20008400000 */
[----:B------:R-:W-:Y:S01]  /*0650*/  LOP3.LUT R0, R0, 0xfffffffe, RZ, 0xc0, !PT ;  /* 0xfffffffe00007812 */ /* 0x000fe200078ec0ff */
[----:B------:R-:W-:Y:S01]  /*0660*/  UMOV UR4, 0x20 ;  /* 0x0000002000047882 */ /* 0x000fe20000000000 */
[----:B-----5:R-:W-:Y:S01]  /*0670*/  @!UP1 ULEA UR8, UR7, UR6, 0x18 ;  /* 0x0000000607089291 */ /* 0x020fe2000f8ec03f */
[----:B------:R-:W-:Y:S01]  /*0680*/  LOP3.LUT R12, R5, 0xc, R12, 0x78, !PT ;  /* 0x0000000c050c7812 */ /* 0x000fe200078e780c */
[----:B------:R-:W-:-:S04]  /*0690*/  @!UP1 UIADD3 UR4, -UR4, 0x100000, URZ ;  /* 0x0010000004049890 */ /* 0x000fc8000fffe13f */
[----:B------:R-:W-:Y:S02]  /*06a0*/  @!UP1 USHF.L.U32 UR5, UR4, 0xb, URZ ;  /* 0x0000000b04059899 */ /* 0x000fe4000800063f */
[----:B------:R-:W-:Y:S01]  /*06b0*/  @!UP1 USHF.L.U32 UR4, UR4, 0x1, URZ ;  /* 0x0000000104049899 */ /* 0x000fe2000800063f */
[----:B------:R-:W-:Y:S01]  /*06c0*/  IMAD.IADD R0, R5, 0x1, -R0 ;  /* 0x0000000105007824 */ /* 0x000fe200078e0a00 */
[----:B------:R-:W0:Y:S01]  /*06d0*/  F2I.U32.TRUNC.NTZ R2, R2 ;  /* 0x0000000200027305 */ /* 0x000e22000020f000 */
[----:B------:R-:W-:-:S04]  /*06e0*/  @!UP2 UIADD3 UR6, -UR11, 0x100000, URZ ;  /* 0x001000000b06a890 */ /* 0x000fc8000fffe13f */
[----:B------:R-:W-:Y:S02]  /*06f0*/  @!UP2 USHF.L.U32 UR7, UR6, 0xb, URZ ;  /* 0x0000000b0607a899 */ /* 0x000fe4000800063f */
[----:B------:R-:W-:Y:S01]  /*0700*/  @!UP2 USHF.L.U32 UR6, UR6, 0x1, URZ ;  /* 0x000000010606a899 */ /* 0x000fe2000800063f */
[----:B------:R-:W-:Y:S01]  /*0710*/  ISETP.EQ.U32.AND P2, PT, R13, 0x1, PT ;  /* 0x000000010d00780c */ /* 0x000fe20003f42070 */
[----:B------:R-:W-:Y:S01]  /*0720*/  VOTEU.ALL UP1, P0 ;  /* 0x00000000003f7886 */ /* 0x000fe20000020000 */
[----:B------:R-:W-:Y:S01]  /*0730*/  ISETP.NE.AND P3, PT, R0, R25, PT ;  /* 0x000000190000720c */ /* 0x000fe20003f65270 */
[----:B------:R-:W-:Y:S01]  /*0740*/  IMAD.MOV.U32 R13, RZ, RZ, 0x1 ;  /* 0x00000001ff0d7424 */ /* 0x000fe200078e00ff */
[----:B----4-:R-:W-:Y:S01]  /*0750*/  @!UP2 ULEA UR9, UR10, UR9, 0x18 ;  /* 0x000000090a09a291 */ /* 0x010fe2000f8ec03f */
[----:B------:R-:W-:Y:S01]  /*0760*/  LOP3.LUT P0, RZ, R10, 0x7, RZ, 0xc0, !PT ;  /* 0x000000070aff7812 */ /* 0x000fe2000780c0ff */
[----:B------:R-:W-:Y:S01]  /*0770*/  VOTEU.ALL UP2, P1 ;  /* 0x00000000003f7886 */ /* 0x000fe20000840000 */
[----:B------:R-:W-:Y:S01]  /*0780*/  ISETP.NE.AND P1, PT, R18, 0x3, PT ;  /* 0x000000031200780c */ /* 0x000fe20003f25270 */
[----:B------:R-:W2:Y:S02]  /*0790*/  FENCE.VIEW.ASYNC.S ;  /* 0x00000000000073c6 */ /* 0x000ea40000000000 */
[----:B--2---:R2:W3:Y:S01]  /*07a0*/  @!UP0 SYNCS.EXCH.64 URZ, [UR8+0x60], UR4 ;  /* 0x00006004083f85b2 */ /* 0x0044e20008000100 */
[----:B------:R-:W-:-:S02]  /*07b0*/  ISETP.LT.U32.AND P0, PT, R12, 0x4, !P0 ;  /* 0x000000040c00780c */ /* 0x000fc40004701070 */
[----:B------:R-:W-:Y:S01]  /*07c0*/  ISETP.EQ.OR P1, PT, R18, RZ, !P1 ;  /* 0x000000ff1200720c */ /* 0x000fe20004f22670 */
[----:B0-----:R-:W-:Y:S01]  /*07d0*/  IMAD.MOV R24, RZ, RZ, -R2 ;  /* 0x000000ffff187224 */ /* 0x001fe200078e0a02 */
[----:B------:R-:W-:Y:S02]  /*07e0*/  R2UR UR15, R14 ;  /* 0x000000000e0f72ca */ /* 0x000fe400000e0000 */
[----:B------:R-:W-:Y:S01]  /*07f0*/  @P3 LEA.HI R0, R12, R12, RZ, 0x1 ;  /* 0x0000000c0c003211 */ /* 0x000fe200078f08ff */
[----:B-1----:R-:W-:Y:S01]  /*0800*/  IMAD R3, R27, R24, R16 ;  /* 0x000000181b037224 */ /* 0x002fe200078e0210 */
[----:B------:R-:W-:Y:S02]  /*0810*/  ISETP.EQ.AND P1, PT, R6, RZ, P1 ;  /* 0x000000ff0600720c */ /* 0x000fe40000f22270 */
[----:B------:R-:W-:Y:S02]  /*0820*/  @P3 SHF.R.S32.HI R0, RZ, 0x1, R0 ;  /* 0x00000001ff003819 */ /* 0x000fe40000011400 */
[----:B------:R-:W-:Y:S01]  /*0830*/  SEL R7, RZ, 0x1, !P1 ;  /* 0x00000001ff077807 */ /* 0x000fe20004800000 */
[----:B------:R2:W0:Y:S01]  /*0840*/  @!UP1 SYNCS.EXCH.64 URZ, [UR8+0x68], UR4 ;  /* 0x00006804083f95b2 */ /* 0x0004220008000100 */
[----:B------:R-:W-:Y:S01]  /*0850*/  @P3 ISETP.NE.AND P4, PT, R0, R3, PT ;  /* 0x000000030000320c */ /* 0x000fe20003f85270 */
[----:B------:R-:W-:Y:S01]  /*0860*/  NOP ;  /* 0x0000000000007918 */ /* 0x000fe20000000000 */
[----:B------:R-:W-:-:S02]  /*0870*/  SEL R0, RZ, 0x1, !P0 ;  /* 0x00000001ff007807 */ /* 0x000fc40004000000 */
[----:B------:R-:W-:Y:S02]  /*0880*/  @P3 SEL R13, RZ, 0x1, P4 ;  /* 0x00000001ff0d3807 */ /* 0x000fe40002000000 */
[----:B------:R-:W-:Y:S02]  /*0890*/  SEL R7, R7, 0x2, P6 ;  /* 0x0000000207077807 */ /* 0x000fe40003000000 */
[----:B------:R-:W-:Y:S01]  /*08a0*/  LOP3.LUT R13, R13, R0, RZ, 0xc0, !PT ;  /* 0x000000000d0d7212 */ /* 0x000fe200078ec0ff */
[----:B------:R2:W1:Y:S01]  /*08b0*/  @!UP2 SYNCS.EXCH.64 URZ, [UR9+0x40], UR6 ;  /* 0x00004006093fa5b2 */ /* 0x0004620008000100 */
[----:B------:R2:W4:Y:S01]  /*08c0*/  @!UP3 SYNCS.EXCH.64 URZ, [UR9+0x48], UR6 ;  /* 0x00004806093fb5b2 */ /* 0x0005220008000100 */
[----:B------:R2:W0:Y:S01]  /*08d0*/  @!UP4 SYNCS.EXCH.64 URZ, [UR9+0x50], UR6 ;  /* 0x00005006093fc5b2 */ /* 0x0004220008000100 */
[----:B------:R2:W0:Y:S01]  /*08e0*/  @!UP5 SYNCS.EXCH.64 URZ, [UR9+0x58], UR6 ;  /* 0x00005806093fd5b2 */ /* 0x0004220008000100 */
[----:B------:R-:W-:Y:S01]  /*08f0*/  NOP ;  /* 0x0000000000007918 */ /* 0x000fe20000000000 */
[----:B--23--:R-:W-:Y:S05]  /*0900*/  @!P2 BRA `(.L_x_3) ;  /* 0x000000000008a947 */ /* 0x00cfea0003800000 */
[----:B01--4-:R-:W-:Y:S01]  /*0910*/  UCGABAR_ARV ;  /* 0x00000000000079c7 */ /* 0x013fe20008000000 */
[----:B------:R-:W-:Y:S05]  /*0920*/  BRA `(.L_x_4) ;  /* 0x0000000000047947 */ /* 0x000fea0003800000 */
.L_x_3:
[----:B01--4-:R-:W-:Y:S01]  /*0930*/  NOP ;  /* 0x0000000000007918 */ /* 0x013fe20000000000 */
.L_x_4:
[----:B------:R-:W-:Y:S01]  /*0940*/  ULDC.64 UR4, c[0x0][0x598] ;  /* 0x0001660000047ab9 */ /* 0x000fe20000000a00 */
[----:B------:R-:W-:Y:S01]  /*0950*/  ULDC.64 UR20, c[0x0][0x208] ;  /* 0x0000820000147ab9 */ /* 0x000fe20000000a00 */
[----:B------:R-:W-:-:S04]  /*0960*/  ISETP.NE.U32.AND P0, PT, RZ, UR4, PT ;  /* 0x00000004ff007c0c */ /* 0x000fc8000bf05070 */
[----:B------:R-:W-:-:S13]  /*0970*/  ISETP.NE.AND.EX P0, PT, RZ, UR5, PT, P0 ;  /* 0x00000005ff007c0c */ /* 0x000fda000bf05300 */
[----:B------:R-:W-:Y:S05]  /*0980*/  @!P0 BRA `(.L_x_5) ;  /* 0x00000000001c8947 */ /* 0x000fea0003800000 */
[----:B------:R-:W0:Y:S02]  /*0990*/  LDC.64 R2, c[0x0][0x598] ;  /* 0x00016600ff027b82 */ /* 0x000e240000000a00 */
[----:B0-----:R-:W2:Y:S02]  /*09a0*/  LDG.E.64 R2, desc[UR20][R2.64] ;  /* 0x0000001402027981 */ /* 0x001ea4000c1e1b00 */
[----:B--2---:R-:W-:-:S04]  /*09b0*/  ISETP.NE.U32.AND P0, PT, R2, RZ, PT ;  /* 0x000000ff0200720c */ /* 0x004fc80003f05070 */
[----:B------:R-:W-:-:S13]  /*09c0*/  ISETP.NE.AND.EX P0, PT, R3, RZ, PT, P0 ;  /* 0x000000ff0300720c */ /* 0x000fda0003f05300 */
[----:B------:R-:W-:Y:S05]  /*09d0*/  @!P0 BRA `(.L_x_5) ;  /* 0x0000000000088947 */ /* 0x000fea0003800000 */
[----:B------:R0:W5:Y:S01]  /*09e0*/  LD.E R14, desc[UR20][R2.64] ;  /* 0x00000014020e7980 */ /* 0x000162000c101900 */
[----:B------:R-:W-:Y:S05]  /*09f0*/  BRA `(.L_x_6) ;  /* 0x0000000000207947 */ /* 0x000fea0003800000 */
.L_x_5:
[----:B------:R-:W-:Y:S02]  /*0a00*/  ULDC.64 UR4, c[0x0][0x588] ;  /* 0x0001620000047ab9 */ /* 0x000fe40000000a00 */
[----:B------:R-:W-:-:S04]  /*0a10*/  ISETP.NE.U32.AND P0, PT, RZ, UR4, PT ;  /* 0x00000004ff007c0c */ /* 0x000fc8000bf05070 */
[----:B------:R-:W-:-:S13]  /*0a20*/  ISETP.NE.AND.EX P0, PT, RZ, UR5, PT, P0 ;  /* 0x00000005ff007c0c */ /* 0x000fda000bf05300 */
[----:B------:R-:W-:Y:S05]  /*0a30*/  @!P0 BRA `(.L_x_7) ;  /* 0x00000000000c8947 */ /* 0x000fea0003800000 */
[----:B------:R-:W0:Y:S02]  /*0a40*/  LDC.64 R14, c[0x0][0x588] ;  /* 0x00016200ff0e7b82 */ /* 0x000e240000000a00 */
[----:B0-----:R1:W5:Y:S01]  /*0a50*/  LDG.E R14, desc[UR20][R14.64] ;  /* 0x000000140e0e7981 */ /* 0x001362000c1e1900 */
[----:B------:R-:W-:Y:S05]  /*0a60*/  BRA `(.L_x_6) ;  /* 0x0000000000047947 */ /* 0x000fea0003800000 */
.L_x_7:
[----:B------:R-:W2:Y:S02]  /*0a70*/  LDC R14, c[0x0][0x580] ;  /* 0x00016000ff0e7b82 */ /* 0x000ea40000000800 */
.L_x_6:
[----:B------:R-:W-:Y:S02]  /*0a80*/  ULDC.64 UR4, c[0x0][0x5a0] ;  /* 0x0001680000047ab9 */ /* 0x000fe40000000a00 */
[----:B------:R-:W-:-:S04]  /*0a90*/  ISETP.NE.U32.AND P0, PT, RZ, UR4, PT ;  /* 0x00000004ff007c0c */ /* 0x000fc8000bf05070 */
[----:B------:R-:W-:-:S13]  /*0aa0*/  ISETP.NE.AND.EX P0, PT, RZ, UR5, PT, P0 ;  /* 0x00000005ff007c0c */ /* 0x000fda000bf05300 */
[----:B------:R-:W-:Y:S05]  /*0ab0*/  @!P0 BRA `(.L_x_8) ;  /* 0x00000000001c8947 */ /* 0x000fea0003800000 */
[----:B0-----:R-:W0:Y:S02]  /*0ac0*/  LDC.64 R2, c[0x0][0x5a0] ;  /* 0x00016800ff027b82 */ /* 0x001e240000000a00 */
[----:B0-----:R-:W3:Y:S02]  /*0ad0*/  LDG.E.64 R2, desc[UR20][R2.64] ;  /* 0x0000001402027981 */ /* 0x001ee4000c1e1b00 */
[----:B---3--:R-:W-:-:S04]  /*0ae0*/  ISETP.NE.U32.AND P0, PT, R2, RZ, PT ;  /* 0x000000ff0200720c */ /* 0x008fc80003f05070 */
[----:B------:R-:W-:-:S13]  /*0af0*/  ISETP.NE.AND.EX P0, PT, R3, RZ, PT, P0 ;  /* 0x000000ff0300720c */ /* 0x000fda0003f05300 */
[----:B------:R-:W-:Y:S05]  /*0b00*/  @!P0 BRA `(.L_x_8) ;  /* 0x0000000000088947 */ /* 0x000fea0003800000 */
[----:B-1----:R0:W5:Y:S01]  /*0b10*/  LD.E R15, desc[UR20][R2.64] ;  /* 0x00000014020f7980 */ /* 0x002162000c101900 */
[----:B------:R-:W-:Y:S05]  /*0b20*/  BRA `(.L_x_9) ;  /* 0x0000000000207947 */ /* 0x000fea0003800000 */
.L_x_8:
[----:B------:R-:W-:Y:S02]  /*0b30*/  ULDC.64 UR4, c[0x0][0x590] ;  /* 0x0001640000047ab9 */ /* 0x000fe40000000a00 */
[----:B------:R-:W-:-:S04]  /*0b40*/  ISETP.NE.U32.AND P0, PT, RZ, UR4, PT ;  /* 0x00000004ff007c0c */ /* 0x000fc8000bf05070 */
[----:B------:R-:W-:-:S13]  /*0b50*/  ISETP.NE.AND.EX P0, PT, RZ, UR5, PT, P0 ;  /* 0x00000005ff007c0c */ /* 0x000fda000bf05300 */
[----:B------:R-:W-:Y:S05]  /*0b60*/  @!P0 BRA `(.L_x_10) ;  /* 0x00000000000c8947 */ /* 0x000fea0003800000 */
[----:B0-----:R-:W1:Y:S02]  /*0b70*/  LDC.64 R2, c[0x0][0x590] ;  /* 0x00016400ff027b82 */ /* 0x001e640000000a00 */
[----:B-1----:R1:W5:Y:S01]  /*0b80*/  LDG.E R15, desc[UR20][R2.64] ;  /* 0x00000014020f7981 */ /* 0x002362000c1e1900 */
[----:B------:R-:W-:Y:S05]  /*0b90*/  BRA `(.L_x_9) ;  /* 0x0000000000047947 */ /* 0x000fea0003800000 */
.L_x_10:
[----:B-1----:R-:W3:Y:S02]  /*0ba0*/  LDC R15, c[0x0][0x584] ;  /* 0x00016100ff0f7b82 */ /* 0x002ee40000000800 */
.L_x_9:
[----:B------:R-:W4:Y:S01]  /*0bb0*/  LDC R0, c[0x0][0x65c] ;  /* 0x00019700ff007b82 */ /* 0x000f220000000800 */
[----:B------:R-:W-:Y:S01]  /*0bc0*/  ULDC UR8, c[0x0][0x28c] ;  /* 0x0000a30000087ab9 */ /* 0x000fe20000000800 */
[----:B------:R-:W-:Y:S01]  /*0bd0*/  ISETP.NE.AND P0, PT, R6, 0x2, PT ;  /* 0x000000020600780c */ /* 0x000fe20003f05270 */
[----:B------:R-:W-:Y:S01]  /*0be0*/  UIADD3 UR8, UR8, 0x3f, URZ ;  /* 0x0000003f08087890 */ /* 0x000fe2000fffe03f */
[----:B------:R-:W-:Y:S01]  /*0bf0*/  IMAD.U32 R4, RZ, RZ, UR12 ;  /* 0x0000000cff047e24 */ /* 0x000fe2000f8e00ff */
[----:B------:R-:W-:Y:S01]  /*0c00*/  UMOV UR5, URZ ;  /* 0x0000003f00057c82 */ /* 0x000fe20008000000 */
[----:B------:R-:W-:Y:S01]  /*0c10*/  UMOV UR4, URZ ;  /* 0x0000003f00047c82 */ /* 0x000fe20008000000 */
[----:B------:R-:W-:-:S04]  /*0c20*/  USHF.R.S32.HI UR9, URZ, 0x1f, UR8 ;  /* 0x0000001f3f097899 */ /* 0x000fc80008011408 */
[----:B------:R-:W-:-:S04]  /*0c30*/  ULEA.HI UR9, UR9, UR8, URZ, 0x6 ;  /* 0x0000000809097291 */ /* 0x000fc8000f8f303f */
[----:B------:R-:W-:Y:S01]  /*0c40*/  USHF.R.S32.HI UR13, URZ, 0x6, UR9 ;  /* 0x000000063f0d7899 */ /* 0x000fe20008011409 */
[----:B----4-:R-:W-:-:S13]  /*0c50*/  ISETP.NE.AND P4, PT, R0, 0x1, PT ;  /* 0x000000010000780c */ /* 0x010fda0003f85270 */
[----:B01----:R-:W0:Y:S01]  /*0c60*/  @P4 LDC R3, c[0x0][0x10] ;  /* 0x00000400ff034b82 */ /* 0x003e220000000800 */
[----:B------:R-:W-:Y:S02]  /*0c70*/  @P4 IMAD.MOV.U32 R17, RZ, RZ, RZ ;  /* 0x000000ffff114224 */ /* 0x000fe400078e00ff */
[----:B------:R-:W-:-:S05]  /*0c80*/  @P4 IMAD.MOV.U32 R5, RZ, RZ, RZ ;  /* 0x000000ffff054224 */ /* 0x000fca00078e00ff */
[----:B------:R-:W1:Y:S01]  /*0c90*/  @!P4 LDC R9, c[0x0][0xc] ;  /* 0x00000300ff09cb82 */ /* 0x000e620000000800 */
[----:B------:R-:W-:Y:S01]  /*0ca0*/  ULDC UR6, c[0x0][0xc] ;  /* 0x0000030000067ab9 */ /* 0x000fe20000000800 */
[----:B------:R-:W-:Y:S02]  /*0cb0*/  ULDC UR7, c[0x0][0x10] ;  /* 0x0000040000077ab9 */ /* 0x000fe40000000800 */
[----:B------:R-:W-:-:S04]  /*0cc0*/  UIMAD.WIDE.U32 UR6, UR6, UR7, URZ ;  /* 0x00000007060672a5 */ /* 0x000fc8000f8e003f */
[----:B------:R-:W4:Y:S01]  /*0cd0*/  LDC R8, c[0x0][0x14] ;  /* 0x00000500ff087b82 */ /* 0x000f220000000800 */
[----:B0-----:R-:W-:-:S04]  /*0ce0*/  @P4 IMAD.WIDE.U32 R2, R3, UR12, R16 ;  /* 0x0000000c03024c25 */ /* 0x001fc8000f8e0010 */
[----:B------:R-:W-:Y:S02]  /*0cf0*/  @P4 IMAD.IADD R3, R3, 0x1, R5 ;  /* 0x0000000103034824 */ /* 0x000fe400078e0205 */
[----:B------:R-:W-:Y:S02]  /*0d00*/  IMAD.MOV.U32 R5, RZ, RZ, RZ ;  /* 0x000000ffff057224 */ /* 0x000fe400078e00ff */
[----:B-1----:R-:W-:-:S04]  /*0d10*/  @!P4 IMAD.WIDE.U32 R4, R16, R9, R4 ;  /* 0x000000091004c225 */ /* 0x002fc800078e0004 */
[----:B------:R-:W-:Y:S02]  /*0d20*/  @!P4 IMAD.MOV.U32 R2, RZ, RZ, R4 ;  /* 0x000000ffff02c224 */ /* 0x000fe400078e0004 */
[C---:B----4-:R-:W-:Y:S02]  /*0d30*/  IMAD R21, R8.reuse, UR7, RZ ;  /* 0x0000000708157c24 */ /* 0x050fe4000f8e02ff */
[----:B------:R-:W-:Y:S01]  /*0d40*/  IMAD.WIDE.U32 R8, R8, UR6, RZ ;  /* 0x0000000608087c25 */ /* 0x000fe2000f8e00ff */
[----:B------:R-:W-:-:S03]  /*0d50*/  ULDC.64 UR6, c[0x0][0x650] ;  /* 0x0001940000067ab9 */ /* 0x000fc60000000a00 */
[----:B------:R-:W-:Y:S02]  /*0d60*/  @!P4 IMAD.MOV.U32 R3, RZ, RZ, R5 ;  /* 0x000000ffff03c224 */ /* 0x000fe400078e0005 */
[----:B------:R-:W-:Y:S01]  /*0d70*/  IMAD.IADD R0, R9, 0x1, R21 ;  /* 0x0000000109007824 */ /* 0x000fe200078e0215 */
[----:B------:R-:W-:Y:S06]  /*0d80*/  @P0 BRA `(.L_x_11) ;  /* 0x0000000000200947 */ /* 0x000fec0003800000 */
[----:B------:R-:W-:Y:S01]  /*0d90*/  UISETP.GE.U32.AND UP0, UPT, UR13, 0x3, UPT ;  /* 0x000000030d00788c */ /* 0x000fe2000bf06070 */
[----:B------:R-:W-:Y:S01]  /*0da0*/  IADD3 R2, P0, R2, R8, RZ ;  /* 0x0000000802027210 */ /* 0x000fe20007f1e0ff */
[----:B------:R-:W-:-:S04]  /*0db0*/  UIMAD.WIDE.U32 UR4, UR13, -0x55555555, URZ ;  /* 0xaaaaaaab0d0478a5 */ /* 0x000fc8000f8e003f */
[----:B------:R-:W-:Y:S01]  /*0dc0*/  USHF.R.U32.HI UR5, URZ, 0x1, UR5 ;  /* 0x000000013f057899 */ /* 0x000fe20008011605 */
[----:B------:R-:W-:Y:S02]  /*0dd0*/  IMAD.X R3, R0, 0x1, R3, P0 ;  /* 0x0000000100037824 */ /* 0x000fe400000e0603 */
[----:B------:R-:W-:Y:S02]  /*0de0*/  UMOV UR4, URZ ;  /* 0x0000003f00047c82 */ /* 0x000fe40008000000 */
[----:B------:R-:W-:Y:S02]  /*0df0*/  @UP0 ULOP3.LUT UR4, UR5, 0x1, URZ, 0xc0, !UPT ;  /* 0x0000000105040892 */ /* 0x000fe4000f8ec03f */
[----:B------:R-:W-:-:S12]  /*0e00*/  UIMAD UR5, UR5, -0x3, UR13 ;  /* 0xfffffffd050578a4 */ /* 0x000fd8000f8e020d */
.L_x_11:
[----:B------:R-:W-:Y:S01]  /*0e10*/  ISETP.GE.U32.AND P0, PT, R2, UR6, PT ;  /* 0x0000000602007c0c */ /* 0x000fe2000bf06070 */
[----:B------:R-:W-:Y:S01]  /*0e20*/  IMAD.MOV.U32 R6, RZ, RZ, -0x1 ;  /* 0xffffffffff067424 */ /* 0x000fe200078e00ff */
[----:B------:R-:W-:Y:S01]  /*0e30*/  PRMT R20, RZ, 0x7610, R20 ;  /* 0x00007610ff147816 */ /* 0x000fe20000000014 */
[----:B------:R-:W-:Y:S01]  /*0e40*/  IMAD.MOV.U32 R4, RZ, RZ, -0x1 ;  /* 0xffffffffff047424 */ /* 0x000fe200078e00ff */
[----:B------:R-:W-:Y:S01]  /*0e50*/  ISETP.GE.U32.AND.EX P0, PT, R3, UR7, PT, P0 ;  /* 0x0000000703007c0c */ /* 0x000fe2000bf06100 */
[----:B------:R-:W-:-:S12]  /*0e60*/  IMAD.MOV.U32 R5, RZ, RZ, -0x1 ;  /* 0xffffffffff057424 */ /* 0x000fd800078e00ff */
[----:B------:R-:W-:Y:S05]  /*0e70*/  @P0 BRA `(.L_x_12) ;  /* 0x0000000400240947 */ /* 0x000fea0003800000 */
[----:B------:R-:W0:Y:S01]  /*0e80*/  LDC.64 R30, c[0x0][0x628] ;  /* 0x00018a00ff1e7b82 */ /* 0x000e220000000a00 */
[----:B------:R-:W-:Y:S02]  /*0e90*/  IMAD.MOV.U32 R4, RZ, RZ, R2 ;  /* 0x000000ffff047224 */ /* 0x000fe400078e0002 */
[----:B------:R-:W-:-:S05]  /*0ea0*/  IMAD.MOV.U32 R5, RZ, RZ, R3 ;  /* 0x000000ffff057224 */ /* 0x000fca00078e0003 */
[----:B------:R-:W1:Y:S08]  /*0eb0*/  LDC R6, c[0x0][0x630] ;  /* 0x00018c00ff067b82 */ /* 0x000e700000000800 */
[----:B------:R-:W4:Y:S01]  /*0ec0*/  LDC.64 R32, c[0x0][0x620] ;  /* 0x00018800ff207b82 */ /* 0x000f220000000a00 */
[----:B0-----:R-:W-:-:S04]  /*0ed0*/  ISETP.NE.U32.AND P0, PT, R30, RZ, PT ;  /* 0x000000ff1e00720c */ /* 0x001fc80003f05070 */
[----:B------:R-:W-:-:S13]  /*0ee0*/  ISETP.NE.AND.EX P0, PT, R31, RZ, PT, P0 ;  /* 0x000000ff1f00720c */ /* 0x000fda0003f05300 */
[----:B-1--4-:R-:W-:Y:S05]  /*0ef0*/  @!P0 BRA `(.L_x_13) ;  /* 0x0000000000288947 */ /* 0x012fea0003800000 */
[----:B------:R-:W0:Y:S02]  /*0f00*/  LDC R23, c[0x0][0x634] ;  /* 0x00018d00ff177b82 */ /* 0x000e240000000800 */
[----:B0-----:R-:W-:-:S05]  /*0f10*/  IADD3 R23, P0, R2, R23, RZ ;  /* 0x0000001702177210 */ /* 0x001fca0007f1e0ff */
[----:B------:R-:W-:-:S04]  /*0f20*/  IMAD.X R29, RZ, RZ, R3, P0 ;  /* 0x000000ffff1d7224 */ /* 0x000fc800000e0603 */
[----:B------:R-:W-:-:S04]  /*0f30*/  IMAD.WIDE.U32 R4, R29, R30, RZ ;  /* 0x0000001e1d047225 */ /* 0x000fc800078e00ff */
[----:B------:R-:W-:-:S04]  /*0f40*/  IMAD.WIDE.U32 R20, P0, R23, R31, R4 ;  /* 0x0000001f17147225 */ /* 0x000fc80007800004 */
[----:B------:R-:W-:-:S04]  /*0f50*/  IMAD.WIDE.U32 R4, R23, R30, RZ ;  /* 0x0000001e17047225 */ /* 0x000fc800078e00ff */
[----:B------:R-:W-:Y:S01]  /*0f60*/  IMAD.X R23, RZ, RZ, RZ, P0 ;  /* 0x000000ffff177224 */ /* 0x000fe200000e06ff */
[----:B------:R-:W-:Y:S01]  /*0f70*/  IADD3 RZ, P0, R5, R20, RZ ;  /* 0x0000001405ff7210 */ /* 0x000fe20007f1e0ff */
[----:B------:R-:W-:-:S04]  /*0f80*/  IMAD.MOV.U32 R22, RZ, RZ, R21 ;  /* 0x000000ffff167224 */ /* 0x000fc800078e0015 */
[----:B------:R-:W-:-:S08]  /*0f90*/  IMAD.WIDE.U32.X R4, R29, R31, R22, P0 ;  /* 0x0000001f1d047225 */ /* 0x000fd000000e0416 */
.L_x_13:
[----:B------:R-:W0:Y:S01]  /*0fa0*/  LDC.64 R34, c[0x0][0x640] ;  /* 0x00019000ff227b82 */ /* 0x000e220000000a00 */
[-CC-:B------:R-:W-:Y:S01]  /*0fb0*/  SHF.R.U64 R36, R4, R6.reuse, R5.reuse ;  /* 0x0000000604247219 */ /* 0x180fe20000001205 */
[----:B------:R-:W-:Y:S01]  /*0fc0*/  IMAD.MOV.U32 R39, RZ, RZ, 0x1 ;  /* 0x00000001ff277424 */ /* 0x000fe200078e00ff */
[----:B------:R-:W-:Y:S02]  /*0fd0*/  SHF.R.U32.HI R4, RZ, R6, R5 ;  /* 0x00000006ff047219 */ /* 0x000fe40000011605 */
[----:B------:R-:W-:-:S03]  /*0fe0*/  IADD3 R21, P0, RZ, -R36, RZ ;  /* 0x80000024ff157210 */ /* 0x000fc60007f1e0ff */
[----:B------:R-:W1:Y:S02]  /*0ff0*/  LDC R20, c[0x0][0x618] ;  /* 0x00018600ff147b82 */ /* 0x000e640000000800 */
[----:B------:R-:W-:-:S04]  /*1000*/  IMAD.X R5, RZ, RZ, ~R4, P0 ;  /* 0x000000ffff057224 */ /* 0x000fc800000e0e04 */
[-C--:B------:R-:W-:Y:S02]  /*1010*/  IMAD R6, R5, R32.reuse, RZ ;  /* 0x0000002005067224 */ /* 0x080fe400078e02ff */
[----:B------:R-:W4:Y:S01]  /*1020*/  LDC R23, c[0x0][0x608] ;  /* 0x00018200ff177b82 */ /* 0x000f220000000800 */
[----:B------:R-:W-:-:S04]  /*1030*/  IMAD.WIDE.U32 R4, R21, R32, R2 ;  /* 0x0000002015047225 */ /* 0x000fc800078e0002 */
[----:B------:R-:W-:-:S03]  /*1040*/  IMAD R21, R21, R33, R6 ;  /* 0x0000002115157224 */ /* 0x000fc600078e0206 */
[----:B------:R-:W2:Y:S01]  /*1050*/  LDC R26, c[0x0][0x658] ;  /* 0x00019600ff1a7b82 */ /* 0x000ea20000000800 */
[----:B------:R-:W-:Y:S01]  /*1060*/  IMAD.IADD R5, R5, 0x1, R21 ;  /* 0x0000000105057824 */ /* 0x000fe200078e0215 */
[----:B0-----:R-:W-:Y:S01]  /*1070*/  ISETP.NE.U32.AND P0, PT, R34, RZ, PT ;  /* 0x000000ff2200720c */ /* 0x001fe20003f05070 */
[----:B------:R-:W-:-:S03]  /*1080*/  IMAD.MOV.U32 R21, RZ, RZ, -0x1 ;  /* 0xffffffffff157424 */ /* 0x000fc600078e00ff */
[----:B------:R-:W-:Y:S02]  /*1090*/  ISETP.NE.AND.EX P0, PT, R35, RZ, PT, P0 ;  /* 0x000000ff2300720c */ /* 0x000fe40003f05300 */
[----:B------:R-:W0:Y:S01]  /*10a0*/  LDC R33, c[0x0][0x600] ;  /* 0x00018000ff217b82 */ /* 0x000e220000000800 */
[-CC-:B-1----:R-:W-:Y:S02]  /*10b0*/  SHF.R.U64 R31, R4, R20.reuse, R5.reuse ;  /* 0x00000014041f7219 */ /* 0x182fe40000001205 */
[----:B------:R-:W-:-:S05]  /*10c0*/  SHF.R.U32.HI R4, RZ, R20, R5 ;  /* 0x00000014ff047219 */ /* 0x000fca0000011605 */
[----:B------:R-:W1:Y:S01]  /*10d0*/  LDC R28, c[0x0][0x648] ;  /* 0x00019200ff1c7b82 */ /* 0x000e620000000800 */
[-CC-:B----4-:R-:W-:Y:S02]  /*10e0*/  SHF.R.U64 R41, R31, R23.reuse, R4.reuse ;  /* 0x000000171f297219 */ /* 0x190fe40000001204 */
[----:B------:R-:W-:-:S05]  /*10f0*/  SHF.R.U32.HI R5, RZ, R23, R4 ;  /* 0x00000017ff057219 */ /* 0x000fca0000011604 */
[----:B------:R-:W4:Y:S01]  /*1100*/  LDC R37, c[0x0][0x638] ;  /* 0x00018e00ff257b82 */ /* 0x000f220000000800 */
[-C--:B--2---:R-:W-:Y:S02]  /*1110*/  SHF.L.U32 R4, R21, R26.reuse, RZ ;  /* 0x0000001a15047219 */ /* 0x084fe400000006ff */
[--C-:B------:R-:W-:Y:S02]  /*1120*/  SHF.R.U64 R32, R41, R26, R5.reuse ;  /* 0x0000001a29207219 */ /* 0x100fe40000001205 */
[----:B------:R-:W-:Y:S02]  /*1130*/  LOP3.LUT R6, RZ, R4, RZ, 0x33, !PT ;  /* 0x00000004ff067212 */ /* 0x000fe400078e33ff */
[----:B------:R-:W-:Y:S01]  /*1140*/  SHF.R.U32.HI R5, RZ, R26, R5 ;  /* 0x0000001aff057219 */ /* 0x000fe20000011605 */
[----:B------:R-:W2:Y:S01]  /*1150*/  LDC R30, c[0x0][0x610] ;  /* 0x00018400ff1e7b82 */ /* 0x000ea20000000800 */
[----:B------:R-:W-:Y:S01]  /*1160*/  IMAD.MOV.U32 R4, RZ, RZ, R32 ;  /* 0x000000ffff047224 */ /* 0x000fe200078e0020 */
[----:B------:R-:W-:Y:S06]  /*1170*/  @!P0 BRA `(.L_x_14) ;  /* 0x0000000000288947 */ /* 0x000fec0003800000 */
[----:B------:R-:W3:Y:S02]  /*1180*/  LDC R23, c[0x0][0x64c] ;  /* 0x00019300ff177b82 */ /* 0x000ee40000000800 */
[----:B---3--:R-:W-:-:S05]  /*1190*/  IADD3 R23, P0, R32, R23, RZ ;  /* 0x0000001720177210 */ /* 0x008fca0007f1e0ff */
        /* <DEDUP_REMOVED lines=8> */
.L_x_14:
[----:B-1----:R-:W-:Y:S01]  /*1220*/  SHF.R.U64 R17, R4, R28, R5 ;  /* 0x0000001c04117219 */ /* 0x002fe20000001205 */
[----:B------:R-:W-:Y:S01]  /*1230*/  @P4 IMAD R25, R27, R24, R16 ;  /* 0x000000181b194224 */ /* 0x000fe200078e0210 */
[----:B------:R-:W-:Y:S02]  /*1240*/  SHF.L.U32 R4, R39, R26, RZ ;  /* 0x0000001a27047219 */ /* 0x000fe400000006ff */
[----:B------:R-:W-:Y:S01]  /*1250*/  LOP3.LUT R5, R41, R6, RZ, 0xc0, !PT ;  /* 0x0000000629057212 */ /* 0x000fe200078ec0ff */
[----:B0-----:R-:W-:Y:S02]  /*1260*/  VIADD R6, R33, 0xffffffff ;  /* 0xffffffff21067836 */ /* 0x001fe40000000000 */
[----:B------:R-:W-:Y:S02]  /*1270*/  IMAD.MOV R20, RZ, RZ, -R17 ;  /* 0x000000ffff147224 */ /* 0x000fe400078e0a11 */
[----:B------:R-:W-:Y:S01]  /*1280*/  IMAD R16, R4, R17, R5 ;  /* 0x0000001104107224 */ /* 0x000fe200078e0205 */
[----:B------:R-:W-:Y:S01]  /*1290*/  LOP3.LUT R5, R31, R6, RZ, 0xc0, !PT ;  /* 0x000000061f057212 */ /* 0x000fe200078ec0ff */
[----:B----4-:R-:W-:-:S02]  /*12a0*/  IMAD R4, R20, R37, R32 ;  /* 0x0000002514047224 */ /* 0x010fc400078e0220 */
[----:B--2---:R-:W-:Y:S02]  /*12b0*/  IMAD R6, R16, R30, R25 ;  /* 0x0000001e10067224 */ /* 0x004fe400078e0219 */
[----:B------:R-:W-:Y:S02]  /*12c0*/  IMAD R5, R4, R33, R5 ;  /* 0x0000002104057224 */ /* 0x000fe400078e0205 */
[----:B------:R-:W-:-:S03]  /*12d0*/  IMAD.MOV.U32 R20, RZ, RZ, 0x1 ;  /* 0x00000001ff147424 */ /* 0x000fc600078e00ff */
[----:B------:R-:W-:Y:S02]  /*12e0*/  SEL R4, R5, R6, !P4 ;  /* 0x0000000605047207 */ /* 0x000fe40006000000 */
[----:B------:R-:W-:Y:S01]  /*12f0*/  SEL R6, R6, R5, !P4 ;  /* 0x0000000506067207 */ /* 0x000fe20006000000 */
[----:B------:R-:W-:-:S07]  /*1300*/  IMAD.MOV.U32 R5, RZ, RZ, R36 ;  /* 0x000000ffff057224 */ /* 0x000fce00078e0024 */
.L_x_12:
[----:B------:R-:W-:Y:S05]  /*1310*/  @!P2 BRA `(.L_x_15) ;  /* 0x00000000000ca947 */ /* 0x000fea0003800000 */
[----:B------:R-:W-:Y:S01]  /*1320*/  UCGABAR_WAIT ;  /* 0x0000000000007dc7 */ /* 0x000fe20008000000 */
[----:B------:R-:W-:Y:S01]  /*1330*/  CCTL.IVALL ;  /* 0x00000000ff00798f */ /* 0x000fe20002000000 */
[----:B------:R-:W-:Y:S05]  /*1340*/  BRA `(.L_x_16) ;  /* 0x0000000000047947 */ /* 0x000fea0003800000 */
.L_x_15:
[----:B------:R-:W-:Y:S06]  /*1350*/  BAR.SYNC.DEFER_BLOCKING 0x0 ;  /* 0x0000000000007b1d */ /* 0x000fec0000010000 */
.L_x_16:
[----:B------:R-:W-:Y:S05]  /*1360*/  @!P5 BRA `(.L_x_17) ;  /* 0x0000004000f0d947 */ /* 0x000fea0003800000 */
[----:B------:R-:W-:-:S13]  /*1370*/  ISETP.GT.U32.AND P0, PT, R38, 0x1, PT ;  /* 0x000000012600780c */ /* 0x000fda0003f04070 */
[----:B------:R-:W-:Y:S05]  /*1380*/  @P0 EXIT ;  /* 0x000000000000094d */ /* 0x000fea0003800000 */
.L_x_18:
[----:B------:R-:W-:-:S08]  /*1390*/  NOP ;  /* 0x0000000000007918 */ /* 0x000fd00000000000 */
[----:B------:R-:W0:Y:S02]  /*13a0*/  USETMAXREG.TRY_ALLOC.CTAPOOL UP0, 0xe8 ;  /* 0x000000e8000079c8 */ /* 0x000e240008000600 */
[----:B0-----:R-:W-:-:S13]  /*13b0*/  PLOP3.LUT P0, PT, PT, PT, UP0, 0x80, 0x0 ;  /* 0x000000000000781c */ /* 0x001fda0003f0f008 */
[----:B------:R-:W-:Y:S05]  /*13c0*/  @!P0 BRA `(.L_x_18) ;  /* 0xfffffffc00f08947 */ /* 0x000fea000383ffff */
[----:B------:R-:W-:-:S13]  /*13d0*/  LOP3.LUT P0, RZ, R20, 0xff, RZ, 0xc0, !PT ;  /* 0x000000ff14ff7812 */ /* 0x000fda000780c0ff */
[----:B------:R-:W-:Y:S05]  /*13e0*/  @!P0 EXIT ;  /* 0x000000000000894d */ /* 0x000fea0003800000 */
[----:B------:R-:W0:Y:S01]  /*13f0*/  S2UR UR6, SR_CgaCtaId ;  /* 0x00000000000679c3 */ /* 0x000e220000008800 */
[CC--:B------:R-:W-:Y:S01]  /*1400*/  LEA.HI R11, R19.reuse, R10.reuse, RZ, 0x2 ;  /* 0x0000000a130b7211 */ /* 0x0c0fe200078f10ff */
[----:B------:R-:W-:Y:S01]  /*1410*/  UIADD3 UR7, UR15, -0x1, URZ ;  /* 0xffffffff0f077890 */ /* 0x000fe2000fffe03f */
[----:B------:R-:W-:Y:S01]  /*1420*/  LEA.HI R19, R19, R10, RZ, 0x5 ;  /* 0x0000000a13137211 */ /* 0x000fe200078f28ff */
[----:B------:R-:W-:Y:S01]  /*1430*/  UMOV UR12, 0x400 ;  /* 0x00000400000c7882 */ /* 0x000fe20000000000 */
[--C-:B------:R-:W-:Y:S01]  /*1440*/  SHF.R.S32.HI R16, RZ, 0x2, R11.reuse ;  /* 0x00000002ff107819 */ /* 0x100fe2000001140b */
[----:B------:R-:W-:Y:S01]  /*1450*/  UISETP.LT.AND UP0, UPT, UR13, 0x1, UPT ;  /* 0x000000010d00788c */ /* 0x000fe2000bf01270 */
[----:B------:R-:W-:Y:S01]  /*1460*/  SHF.R.S32.HI R17, RZ, 0x1f, R11 ;  /* 0x0000001fff117819 */ /* 0x000fe2000001140b */
[----:B------:R-:W-:Y:S01]  /*1470*/  USHF.L.U32 UR22, UR13, 0x1, URZ ;  /* 0x000000010d167899 */ /* 0x000fe2000800063f */
[----:B------:R-:W-:Y:S01]  /*1480*/  SHF.R.S32.HI R19, RZ, 0x5, R19 ;  /* 0x00000005ff137819 */ /* 0x000fe20000011413 */
[----:B------:R-:W-:Y:S01]  /*1490*/  USEL UR14, UR13, 0x1, UP0 ;  /* 0x000000010d0e7887 */ /* 0x000fe20008000000 */
[----:B------:R-:W-:Y:S01]  /*14a0*/  LEA.HI R17, R17, R16, RZ, 0x3 ;  /* 0x0000001011117211 */ /* 0x000fe200078f18ff */
[----:B------:R-:W-:Y:S01]  /*14b0*/  UISETP.NE.AND UP0, UPT, UR7, URZ, UPT ;  /* 0x0000003f0700728c */ /* 0x000fe2000bf05270 */
[----:B------:R-:W-:Y:S01]  /*14c0*/  LOP3.LUT R11, R11, 0xfffffffc, RZ, 0xc0, !PT ;  /* 0xfffffffc0b0b7812 */ /* 0x000fe200078ec0ff */
[----:B------:R-:W-:Y:S01]  /*14d0*/  UIADD3 UR14, -UR14, UR13, URZ ;  /* 0x0000000d0e0e7290 */ /* 0x000fe2000fffe13f */
[----:B------:R-:W-:Y:S01]  /*14e0*/  LOP3.LUT R17, R17, 0xfffffff8, RZ, 0xc0, !PT ;  /* 0xfffffff811117812 */ /* 0x000fe200078ec0ff */
[----:B------:R-:W-:Y:S01]  /*14f0*/  USEL UR9, URZ, 0x1, UP0 ;  /* 0x000000013f097887 */ /* 0x000fe20008000000 */
[----:B------:R-:W-:Y:S01]  /*1500*/  LOP3.LUT R86, R7, 0x1, RZ, 0xfc, !PT ;  /* 0x0000000107567812 */ /* 0x000fe200078efcff */
[----:B------:R-:W-:-:S02]  /*1510*/  IMAD.IADD R20, R10, 0x1, -R11 ;  /* 0x000000010a147824 */ /* 0x000fc400078e0a0b */
[----:B------:R-:W-:Y:S02]  /*1520*/  IMAD.IADD R16, R16, 0x1, -R17 ;  /* 0x0000000110107824 */ /* 0x000fe400078e0a11 */
[----:B------:R-:W-:Y:S01]  /*1530*/  IMAD.U32 R87, RZ, RZ, UR9 ;  /* 0x00000009ff577e24 */ /* 0x000fe2000f8e00ff */
[----:B0-----:R-:W-:Y:S02]  /*1540*/  ULEA UR12, UR6, UR12, 0x18 ;  /* 0x0000000c060c7291 */ /* 0x001fe4000f8ec03f */
[--C-:B------:R-:W-:Y:S01]  /*1550*/  SHF.R.S32.HI R17, RZ, 0x1f, R16.reuse ;  /* 0x0000001fff117819 */ /* 0x100fe20000011410 */
[----:B------:R-:W-:Y:S01]  /*1560*/  USHF.L.U32 UR6, UR7, 0x3, URZ ;  /* 0x0000000307067899 */ /* 0x000fe2000800063f */
[C-C-:B------:R-:W-:Y:S01]  /*1570*/  IMAD R21, R19.reuse, -0x10, -R16.reuse ;  /* 0xfffffff013157824 */ /* 0x140fe200078e0a10 */
[----:B------:R-:W-:Y:S02]  /*1580*/  UIADD3 UR7, UR12, 0x3100, URZ ;  /* 0x000031000c077890 */ /* 0x000fe4000fffe03f */
[----:B------:R-:W-:Y:S01]  /*1590*/  ULOP3.LUT UR6, UR6, 0x8, URZ, 0xc0, !UPT ;  /* 0x0000000806067892 */ /* 0x000fe2000f8ec03f */
[----:B------:R-:W-:Y:S01]  /*15a0*/  IMAD.WIDE R10, R19, 0x10, R16 ;  /* 0x00000010130a7825 */ /* 0x000fe200078e0210 */
[----:B------:R-:W-:-:S02]  /*15b0*/  UIADD3 UR8, UR12, 0x100, URZ ;  /* 0x000001000c087890 */ /* 0x000fc4000fffe03f */
[----:B------:R-:W-:Y:S02]  /*15c0*/  USHF.R.U32.HI UR7, URZ, 0x4, UR7 ;  /* 0x000000043f077899 */ /* 0x000fe40008011607 */
[----:B------:R-:W-:Y:S02]  /*15d0*/  USHF.R.U32.HI UR8, URZ, 0x4, UR8 ;  /* 0x000000043f087899 */ /* 0x000fe40008011608 */
[----:B------:R-:W-:Y:S02]  /*15e0*/  ULOP3.LUT UR24, UR6, 0x8, URZ, 0x3c, !UPT ;  /* 0x0000000806187892 */ /* 0x000fe4000f8e3c3f */
[----:B------:R-:W-:Y:S02]  /*15f0*/  ULOP3.LUT UR16, UR6, 0x18, URZ, 0x3c, !UPT ;  /* 0x0000001806107892 */ /* 0x000fe4000f8e3c3f */
[----:B------:R-:W-:Y:S01]  /*1600*/  UIADD3 UR23, UR12, 0x40, URZ ;  /* 0x000000400c177890 */ /* 0x000fe2000fffe03f */
[----:B------:R-:W-:Y:S01]  /*1610*/  ULDC UR6, c[0x0][0x284] ;  /* 0x0000a10000067ab9 */ /* 0x000fe20000000800 */
[----:B------:R-:W-:Y:S01]  /*1620*/  ULOP3.LUT UR7, UR7, 0x3fff, URZ, 0xc0, !UPT ;  /* 0x00003fff07077892 */ /* 0x000fe2000f8ec03f */
[----:B------:R-:W-:Y:S01]  /*1630*/  VIADD R21, R21, UR6 ;  /* 0x0000000615157c36 */ /* 0x000fe20008000000 */
[----:B------:R-:W-:-:S02]  /*1640*/  ULOP3.LUT UR8, UR8, 0x3fff, URZ, 0xc0, !UPT ;  /* 0x00003fff08087892 */ /* 0x000fc4000f8ec03f */
[----:B------:R-:W-:Y:S02]  /*1650*/  ULEA UR15, UR15, UR23, 0x3 ;  /* 0x000000170f0f7291 */ /* 0x000fe4000f8e183f */
[----:B------:R-:W-:Y:S02]  /*1660*/  ULOP3.LUT UR17, UR7, 0x10000, URZ, 0xfc, !UPT ;  /* 0x0001000007117892 */ /* 0x000fe4000f8efc3f */
[----:B------:R-:W-:-:S12]  /*1670*/  ULOP3.LUT UR18, UR8, 0x10000, URZ, 0xfc, !UPT ;  /* 0x0001000008127892 */ /* 0x000fd8000f8efc3f */
.L_x_109:
[----:B------:R-:W-:Y:S01]  /*1680*/  SHF.L.U32 R16, R87, 0x1f, RZ ;  /* 0x0000001f57107819 */ /* 0x000fe200000006ff */
[----:B------:R-:W0:Y:S01]  /*1690*/  LDC R17, c[0x0][0x28c] ;  /* 0x0000a300ff117b82 */ /* 0x000e220000000800 */
[----:B------:R-:W-:Y:S01]  /*16a0*/  UMOV UR6, URZ ;  /* 0x0000003f00067c82 */ /* 0x000fe20008000000 */
[----:B------:R-:W-:Y:S01]  /*16b0*/  UMOV UR19, UR5 ;  /* 0x0000000500137c82 */ /* 0x000fe20008000000 */
[----:B-1----:R-:W1:Y:S01]  /*16c0*/  SYNCS.PHASECHK.TRANS64.TRYWAIT P0, [UR15+-0x8], R16 ;  /* 0xfffff810ff0075a7 */ /* 0x002e62000800014f */
[----:B0-----:R-:W-:Y:S01]  /*16d0*/  ISETP.GE.AND P1, PT, R17, 0x1, PT ;  /* 0x000000011100780c */ /* 0x001fe20003f26270 */
[----:B-1234-:R-:W-:-:S12]  /*16e0*/  @!P0 BRA `(.L_x_19) ;  /* 0x0000005000248947 */ /* 0x01efd80003800000 */
.L_x_130:
[----:B------:R-:W-:Y:S01]  /*16f0*/  UMOV UR7, URZ ;  /* 0x0000003f00077c82 */ /* 0x000fe20008000000 */
[----:B------:R-:W-:Y:S01]  /*1700*/  UMOV UR8, URZ ;  /* 0x0000003f00087c82 */ /* 0x000fe20008000000 */
[----:B------:R-:W-:Y:S02]  /*1710*/  CS2R R22, SRZ ;  /* 0x0000000000167805 */ /* 0x000fe4000001ff00 */
[----:B------:R-:W-:Y:S02]  /*1720*/  CS2R R56, SRZ ;  /* 0x0000000000387805 */ /* 0x000fe4000001ff00 */
[----:B------:R-:W-:Y:S02]  /*1730*/  CS2R R58, SRZ ;  /* 0x00000000003a7805 */ /* 0x000fe4000001ff00 */
[----:B------:R-:W-:Y:S02]  /*1740*/  CS2R R60, SRZ ;  /* 0x00000000003c7805 */ /* 0x000fe4000001ff00 */
[----:B------:R-:W-:-:S02]  /*1750*/  CS2R R62, SRZ ;  /* 0x00000000003e7805 */ /* 0x000fc4000001ff00 */
[----:B------:R-:W-:Y:S02]  /*1760*/  CS2R R64, SRZ ;  /* 0x0000000000407805 */ /* 0x000fe4000001ff00 */
        /* <DEDUP_REMOVED lines=9> */
[----:B------:R-:W-:Y:S01]  /*1800*/  CS2R R84, SRZ ;  /* 0x0000000000547805 */ /* 0x000fe2000001ff00 */
[----:B------:R-:W-:Y:S01]  /*1810*/  IMAD.U32 R88, RZ, RZ, UR4 ;  /* 0x00000004ff587e24 */ /* 0x000fe2000f8e00ff */
        /* <DEDUP_REMOVED lines=15> */
[----:B------:R-:W-:Y:S01]  /*1910*/  CS2R R54, SRZ ;  /* 0x0000000000367805 */ /* 0x000fe2000001ff00 */
[----:B------:R-:W-:Y:S06]  /*1920*/  @!P1 BRA `(.L_x_20) ;  /* 0x0000000400589947 */ /* 0x000fec0003800000 */
[----:B------:R-:W-:-:S13]  /*1930*/  ISETP.NE.AND P1, PT, R86, 0x3, PT ;  /* 0x000000035600780c */ /* 0x000fda0003f25270 */
[----:B------:R-:W-:Y:S05]  /*1940*/  @!P1 BRA `(.L_x_21) ;  /* 0x0000000000049947 */ /* 0x000fea0003800000 */
[----:B------:R-:W-:Y:S01]  /*1950*/  BPT.TRAP 0x1 ;  /* 0x000000040000795c */ /* 0x000fe20000300000 */
.L_x_21:
[----:B------:R-:W-:Y:S01]  /*1960*/  ULEA UR6, UR5, UR12, 0x3 ;  /* 0x0000000c05067291 */ /* 0x000fe2000f8e183f */
[----:B0-----:R-:W-:-:S05]  /*1970*/  IMAD.U32 R16, RZ, RZ, UR4 ;  /* 0x00000004ff107e24 */ /* 0x001fca000f8e00ff */
[----:B------:R-:W-:-:S04]  /*1980*/  SHF.L.U32 R16, R16, 0x1f, RZ ;  /* 0x0000001f10107819 */ /* 0x000fc800000006ff */
[----:B------:R0:W1:Y:S01]  /*1990*/  SYNCS.PHASECHK.TRANS64.TRYWAIT P0, [UR6], R16 ;  /* 0x00000010ff0075a7 */ /* 0x0000620008000146 */
[----:B------:R-:W-:Y:S05]  /*19a0*/  @!P1 BRA `(.L_x_22) ;  /* 0x0000000000049947 */ /* 0x000fea0003800000 */
[----:B------:R-:W-:Y:S01]  /*19b0*/  BPT.TRAP 0x1 ;  /* 0x000000040000795c */ /* 0x000fe20000300000 */
.L_x_22:
[----:B-1----:R-:W-:Y:S05]  /*19c0*/  @P0 BRA `(.L_x_23) ;  /* 0x0000000000080947 */ /* 0x002fea0003800000 */
[----:B------:R-:W1:Y:S02]  /*19d0*/  SYNCS.PHASECHK.TRANS64.TRYWAIT P0, [UR6], R16 ;  /* 0x00000010ff0075a7 */ /* 0x000e640008000146 */
[----:B-1----:R-:W-:Y:S05]  /*19e0*/  @!P0 BRA `(.L_x_24) ;  /* 0x0000004c007c8947 */ /* 0x002fea0003800000 */
.L_x_23:
[----:B------:R-:W-:Y:S01]  /*19f0*/  ULEA UR8, UR5, UR18, 0x8 ;  /* 0x0000001205087291 */ /* 0x000fe2000f8e403f */
[----:B------:R-:W-:Y:S01]  /*1a00*/  WARPGROUP.ARRIVE ;  /* 0x00000000000079c5 */ /* 0x000fe20000000000 */
[----:B------:R-:W-:Y:S01]  /*1a10*/  ULEA UR10, UR5, UR17, 0x8 ;  /* 0x00000011050a7291 */ /* 0x000fe2000f8e403f */
[----:B------:R-:W-:Y:S01]  /*1a20*/  CS2R R22, SRZ ;  /* 0x0000000000167805 */ /* 0x000fe2000001ff00 */
[----:B------:R-:W-:Y:S01]  /*1a30*/  UMOV UR9, 0x80000020 ;  /* 0x8000002000097882 */ /* 0x000fe20000000000 */
[----:B------:R-:W-:Y:S01]  /*1a40*/  UMOV UR11, 0x80000020 ;  /* 0x80000020000b7882 */ /* 0x000fe20000000000 */
[----:B------:R-:W-:Y:S01]  /*1a50*/  ULDC UR7, c[0x0][0x50c] ;  /* 0x0001430000077ab9 */ /* 0x000fe20000000800 */
[----:B------:R-:W-:Y:S01]  /*1a60*/  UMOV UR6, 0x2 ;  /* 0x0000000200067882 */ /* 0x000fe20000000000 */
[----:B------:R-:W-:Y:S01]  /*1a70*/  UISETP.NE.AND UP0, UPT, UR7, 0x2, UPT ;  /* 0x000000020700788c */ /* 0x000fe2000bf05270 */
[----:B------:R-:W-:Y:S02]  /*1a80*/  CS2R R56, SRZ ;  /* 0x0000000000387805 */ /* 0x000fe4000001ff00 */
[----:B------:R-:W-:Y:S01]  /*1a90*/  CS2R R58, SRZ ;  /* 0x00000000003a7805 */ /* 0x000fe2000001ff00 */
[----:B------:R-:W-:Y:S01]  /*1aa0*/  QGMMA.64x64x32.F32.E4M3.E4M3 R24, gdesc[UR8], RZ, !UPT ;  /* 0x00e00000081879f3 */ /* 0x000fe2000c7008ff */
[----:B------:R-:W-:Y:S01]  /*1ab0*/  USEL UR7, URZ, 0x1, UP0 ;  /* 0x000000013f077887 */ /* 0x000fe20008000000 */
[----:B------:R-:W-:Y:S01]  /*1ac0*/  CS2R R60, SRZ ;  /* 0x00000000003c7805 */ /* 0x000fe2000001ff00 */
[----:B------:R-:W-:Y:S01]  /*1ad0*/  UIADD3 UR8, UR8, 0x2, URZ ;  /* 0x0000000208087890 */ /* 0x000fe2000fffe03f */
[----:B------:R-:W-:Y:S01]  /*1ae0*/  CS2R R62, SRZ ;  /* 0x00000000003e7805 */ /* 0x000fe2000001ff00 */
[----:B------:R-:W-:Y:S01]  /*1af0*/  UIADD3 UR10, UR10, 0x2, URZ ;  /* 0x000000020a0a7890 */ /* 0x000fe2000fffe03f */
[----:B------:R-:W-:-:S02]  /*1b00*/  CS2R R64, SRZ ;  /* 0x0000000000407805 */ /* 0x000fc4000001ff00 */
[----:B------:R-:W-:Y:S01]  /*1b10*/  ISETP.NE.AND P0, PT, RZ, UR7, PT ;  /* 0x00000007ff007c0c */ /* 0x000fe2000bf05270 */
[----:B------:R-:W-:Y:S01]  /*1b20*/  UMOV UR9, 0x80000020 ;  /* 0x8000002000097882 */ /* 0x000fe20000000000 */
[----:B------:R-:W-:Y:S01]  /*1b30*/  UMOV UR11, 0x80000020 ;  /* 0x80000020000b7882 */ /* 0x000fe20000000000 */
        /* <DEDUP_REMOVED lines=10> */
[----:B------:R-:W-:Y:S01]  /*1be0*/  QGMMA.64x64x32.F32.E4M3.E4M3 R24, gdesc[UR8], R24, gsb0 ;  /* 0x00e00000081879f3 */ /* 0x000fe20008000818 */
[----:B------:R-:W-:Y:S05]  /*1bf0*/  @!P0 BRA `(.L_x_25) ;  /* 0x0000000000888947 */ /* 0x000fea0003800000 */
[----:B------:R-:W-:Y:S02]  /*1c00*/  WARPGROUP.DEPBAR.LE gsb0, 0x0 ;  /* 0x00008000000079c5 */ /* 0x000fe40000010000 */
[----:B------:R-:W-:-:S01]  /*1c10*/  FADD R85, RZ, R24 ;  /* 0x00000018ff557221 */ /* 0x000fc20000000000 */
[----:B------:R-:W-:Y:S01]  /*1c20*/  FADD R84, RZ, R25 ;  /* 0x00000019ff547221 */ /* 0x000fe20000000000 */
        /* <DEDUP_REMOVED lines=30> */
[----:B------:R-:W-:-:S06]  /*1e10*/  UMOV UR6, URZ ;  /* 0x0000003f00067c82 */ /* 0x000fcc0008000000 */
.L_x_25:
[----:B------:R-:W-:-:S04]  /*1e20*/  UIADD3 UR19, UR5, 0x1, URZ ;  /* 0x0000000105137890 */ /* 0x000fc8000fffe03f */
[----:B------:R-:W-:-:S04]  /*1e30*/  UISETP.NE.AND UP0, UPT, UR19, 0x3, UPT ;  /* 0x000000031300788c */ /* 0x000fc8000bf05270 */
[----:B------:R-:W-:Y:S02]  /*1e40*/  USEL UR8, URZ, 0x1, UP0 ;  /* 0x000000013f087887 */ /* 0x000fe40008000000 */
[----:B------:R-:W-:Y:S02]  /*1e50*/  USEL UR19, UR19, URZ, UP0 ;  /* 0x0000003f13137287 */ /* 0x000fe40008000000 */
[----:B------:R-:W-:-:S06]  /*1e60*/  ULOP3.LUT UR8, UR4, UR8, URZ, 0x3c, !UPT ;  /* 0x0000000804087292 */ /* 0x000fcc000f8e3c3f */
[----:B------:R-:W-:Y:S01]  /*1e70*/  IMAD.U32 R88, RZ, RZ, UR8 ;  /* 0x00000008ff587e24 */ /* 0x000fe2000f8e00ff */
[----:B------:R-:W-:-:S06]  /*1e80*/  UMOV UR8, 0x1 ;  /* 0x0000000100087882 */ /* 0x000fcc0000000000 */
.L_x_20:
[----:B------:R-:W-:-:S06]  /*1e90*/  UISETP.GE.AND UP0, UPT, UR14, 0x1, UPT ;  /* 0x000000010e00788c */ /* 0x000fcc000bf06270 */
[----:B------:R-:W-:-:S13]  /*1ea0*/  PLOP3.LUT P0, PT, PT, PT, UP0, 0x80, 0x0 ;  /* 0x000000000000781c */ /* 0x000fda0003f0f008 */
[----:B------:R-:W-:Y:S05]  /*1eb0*/  @!P0 BRA `(.L_x_26) ;  /* 0x0000000400688947 */ /* 0x000fea0003800000 */
[----:B01----:R-:W-:Y:S01]  /*1ec0*/  IMAD.U32 R16, RZ, RZ, UR14 ;  /* 0x0000000eff107e24 */ /* 0x003fe2000f8e00ff */
[----:B------:R-:W-:Y:S01]  /*1ed0*/  ULDC UR25, c[0x0][0x50c] ;  /* 0x0001430000197ab9 */ /* 0x000fe20000000800 */
[----:B------:R-:W-:-:S07]  /*1ee0*/  IMAD.U32 R17, RZ, RZ, UR5 ;  /* 0x00000005ff117e24 */ /* 0x000fce000f8e00ff */
.L_x_34:
[----:B------:R-:W-:-:S13]  /*1ef0*/  ISETP.NE.AND P1, PT, R86, 0x3, PT ;  /* 0x000000035600780c */ /* 0x000fda0003f25270 */
[----:B------:R-:W-:Y:S05]  /*1f00*/  @!P1 BRA `(.L_x_27) ;  /* 0x0000000000049947 */ /* 0x000fea0003800000 */
[----:B------:R-:W-:Y:S01]  /*1f10*/  BPT.TRAP 0x1 ;  /* 0x000000040000795c */ /* 0x000fe20000300000 */
.L_x_27:
[----:B------:R-:W-:Y:S01]  /*1f20*/  ULEA UR9, UR19, UR12, 0x3 ;  /* 0x0000000c13097291 */ /* 0x000fe2000f8e183f */
[----:B------:R-:W-:-:S08]  /*1f30*/  SHF.L.U32 R18, R88, 0x1f, RZ ;  /* 0x0000001f58127819 */ /* 0x000fd000000006ff */
[----:B------:R0:W1:Y:S01]  /*1f40*/  SYNCS.PHASECHK.TRANS64.TRYWAIT P0, [UR9], R18 ;  /* 0x00000012ff0075a7 */ /* 0x0000620008000149 */
[----:B------:R-:W-:Y:S05]  /*1f50*/  @!P1 BRA `(.L_x_28) ;  /* 0x0000000000049947 */ /* 0x000fea0003800000 */
[----:B------:R-:W-:Y:S01]  /*1f60*/  BPT.TRAP 0x1 ;  /* 0x000000040000795c */ /* 0x000fe20000300000 */
.L_x_28:
[----:B-1----:R-:W-:Y:S05]  /*1f70*/  @P0 BRA `(.L_x_29) ;  /* 0x0000000000080947 */ /* 0x002fea0003800000 */
[----:B------:R-:W1:Y:S02]  /*1f80*/  SYNCS.PHASECHK.TRANS64.TRYWAIT P0, [UR9], R18 ;  /* 0x00000012ff0075a7 */ /* 0x000e640008000149 */
[----:B-1----:R-:W-:Y:S05]  /*1f90*/  @!P0 BRA `(.L_x_30) ;  /* 0x0000004800288947 */ /* 0x002fea0003800000 */
.L_x_29:
[----:B------:R-:W-:Y:S01]  /*1fa0*/  UISETP.NE.AND UP0, UPT, UR7, URZ, UPT ;  /* 0x0000003f0700728c */ /* 0x000fe2000bf05270 */
[----:B------:R-:W-:Y:S01]  /*1fb0*/  WARPGROUP.ARRIVE ;  /* 0x00000000000079c5 */ /* 0x000fe20000000000 */
[----:B------:R-:W-:Y:S02]  /*1fc0*/  ULEA UR10, UR19, UR17, 0x8 ;  /* 0x00000011130a7291 */ /* 0x000fe4000f8e403f */
[----:B------:R-:W-:Y:S01]  /*1fd0*/  USEL UR8, UR8, URZ, !UP0 ;  /* 0x0000003f08087287 */ /* 0x000fe2000c000000 */
[----:B------:R-:W-:Y:S01]  /*1fe0*/  UMOV UR9, 0x80000020 ;  /* 0x8000002000097882 */ /* 0x000fe20000000000 */
[----:B------:R-:W-:Y:S02]  /*1ff0*/  UMOV UR11, 0x80000020 ;  /* 0x80000020000b7882 */ /* 0x000fe40000000000 */
[----:B------:R-:W-:Y:S02]  /*2000*/  UISETP.NE.U32.AND UP0, UPT, UR8, URZ, UPT ;  /* 0x0000003f0800728c */ /* 0x000fe4000bf05070 */
[----:B------:R-:W-:-:S02]  /*2010*/  ULEA UR8, UR19, UR18, 0x8 ;  /* 0x0000001213087291 */ /* 0x000fc4000f8e403f */
[----:B------:R-:W-:-:S07]  /*2020*/  UIADD3 UR6, UR6, 0x2, URZ ;  /* 0x0000000206067890 */ /* 0x000fce000fffe03f */
[----:B------:R-:W-:Y:S01]  /*2030*/  QGMMA.64x64x32.F32.E4M3.E4M3 R24, gdesc[UR8], R24, UP0 ;  /* 0x00e00000081879f3 */ /* 0x000fe2000bf00818 */
[----:B------:R-:W-:Y:S02]  /*2040*/  UIADD3 UR8, UR8, 0x2, URZ ;  /* 0x0000000208087890 */ /* 0x000fe4000fffe03f */
[----:B------:R-:W-:Y:S01]  /*2050*/  UIADD3 UR10, UR10, 0x2, URZ ;  /* 0x000000020a0a7890 */ /* 0x000fe2000fffe03f */
[----:B------:R-:W-:Y:S01]  /*2060*/  UMOV UR9, 0x80000020 ;  /* 0x8000002000097882 */ /* 0x000fe20000000000 */
[----:B------:R-:W-:Y:S01]  /*2070*/  UMOV UR11, 0x80000020 ;  /* 0x80000020000b7882 */ /* 0x000fe20000000000 */
[----:B------:R-:W-:-:S04]  /*2080*/  UISETP.NE.AND UP0, UPT, UR6, UR25, UPT ;  /* 0x000000190600728c */ /* 0x000fc8000bf05270 */
[----:B------:R-:W-:-:S06]  /*2090*/  USEL UR7, URZ, 0x1, UP0 ;  /* 0x000000013f077887 */ /* 0x000fcc0008000000 */
[----:B------:R-:W-:Y:S01]  /*20a0*/  ISETP.NE.AND P0, PT, RZ, UR7, PT ;  /* 0x00000007ff007c0c */ /* 0x000fe2000bf05270 */
[----:B------:R-:W-:Y:S03]  /*20b0*/  QGMMA.64x64x32.F32.E4M3.E4M3 R24, gdesc[UR8], R24, gsb0 ;  /* 0x00e00000081879f3 */ /* 0x000fe60008000818 */
[----:B------:R-:W-:-:S09]  /*20c0*/  WARPGROUP.DEPBAR.LE gsb0, 0x1 ;  /* 0x00008000000079c5 */ /* 0x000fd20000010100 */
[----:B------:R-:W-:Y:S05]  /*20d0*/  @!P0 BRA `(.L_x_31) ;  /* 0x0000000000888947 */ /* 0x000fea0003800000 */
[----:B------:R-:W-:Y:S02]  /*20e0*/  WARPGROUP.DEPBAR.LE gsb0, 0x0 ;  /* 0x00008000000079c5 */ /* 0x000fe40000010000 */
[----:B------:R-:W-:-:S01]  /*20f0*/  FADD R85, R24, R85 ;  /* 0x0000005518557221 */ /* 0x000fc20000000000 */
[----:B------:R-:W-:Y:S01]  /*2100*/  FADD R84, R25, R84 ;  /* 0x0000005419547221 */ /* 0x000fe20000000000 */
        /* <DEDUP_REMOVED lines=30> */
[----:B------:R-:W-:-:S06]  /*22f0*/  UMOV UR6, URZ ;  /* 0x0000003f00067c82 */ /* 0x000fcc0008000000 */
.L_x_31:
[----:B------:R-:W-:Y:S05]  /*2300*/  @!P1 BRA `(.L_x_32) ;  /* 0x0000000000049947 */ /* 0x000fea0003800000 */
[----:B------:R-:W-:Y:S01]  /*2310*/  BPT.TRAP 0x1 ;  /* 0x000000040000795c */ /* 0x000fe20000300000 */
.L_x_32:
[----:B------:R-:W-:-:S13]  /*2320*/  ISETP.NE.AND P0, PT, R13, RZ, PT ;  /* 0x000000ff0d00720c */ /* 0x000fda0003f05270 */
[----:B01----:R-:W-:-:S05]  /*2330*/  @P0 LEA R18, R17, UR12, 0x3 ;  /* 0x0000000c11120c11 */ /* 0x003fca000f8e18ff */
[----:B------:R-:W-:-:S05]  /*2340*/  @P0 VIADD R19, R18, 0x18 ;  /* 0x0000001812130836 */ /* 0x000fca0000000000 */
[----:B------:R-:W-:-:S04]  /*2350*/  @P0 PRMT R19, R12, 0x654, R19 ;  /* 0x000006540c130816 */ /* 0x000fc80000000013 */
[----:B------:R0:W-:Y:S01]  /*2360*/  @P0 SYNCS.ARRIVE.TRANS64.RED.A1T0 RZ, [R19+URZ], RZ ;  /* 0x000000ff13ff09a7 */ /* 0x0001e2000810043f */
[----:B------:R-:W-:-:S13]  /*2370*/  ISETP.GT.U32.AND P0, PT, R7, 0x1, PT ;  /* 0x000000010700780c */ /* 0x000fda0003f04070 */
[----:B0-----:R-:W-:Y:S05]  /*2380*/  @P0 BRA `(.L_x_33) ;  /* 0x0000000000040947 */ /* 0x001fea0003800000 */
[----:B------:R-:W-:Y:S01]  /*2390*/  BPT.TRAP 0x1 ;  /* 0x000000040000795c */ /* 0x000fe20000300000 */
.L_x_33:
[----:B------:R-:W-:Y:S01]  /*23a0*/  UIADD3 UR19, UR19, 0x1, URZ ;  /* 0x0000000113137890 */ /* 0x000fe2000fffe03f */
[C---:B------:R-:W-:Y:S01]  /*23b0*/  ISETP.GT.AND P1, PT, R16.reuse, 0x1, PT ;  /* 0x000000011000780c */ /* 0x040fe20003f24270 */
[----:B------:R-:W-:Y:S02]  /*23c0*/  VIADD R17, R17, 0x1 ;  /* 0x0000000111117836 */ /* 0x000fe40000000000 */
[----:B------:R-:W-:Y:S01]  /*23d0*/  UISETP.NE.AND UP0, UPT, UR19, 0x3, UPT ;  /* 0x000000031300788c */ /* 0x000fe2000bf05270 */
[----:B------:R-:W-:Y:S02]  /*23e0*/  VIADD R16, R16, 0xffffffff ;  /* 0xffffffff10107836 */ /* 0x000fe40000000000 */
[C---:B------:R-:W-:Y:S01]  /*23f0*/  ISETP.NE.AND P0, PT, R17.reuse, 0x3, PT ;  /* 0x000000031100780c */ /* 0x040fe20003f05270 */
[----:B------:R-:W-:Y:S02]  /*2400*/  USEL UR8, URZ, 0x1, UP0 ;  /* 0x000000013f087887 */ /* 0x000fe40008000000 */
[----:B------:R-:W-:Y:S01]  /*2410*/  USEL UR19, UR19, URZ, UP0 ;  /* 0x0000003f13137287 */ /* 0x000fe20008000000 */
[----:B------:R-:W-:-:S03]  /*2420*/  SEL R17, R17, RZ, P0 ;  /* 0x000000ff11117207 */ /* 0x000fc60000000000 */
[----:B------:R-:W-:Y:S01]  /*2430*/  LOP3.LUT R88, R88, UR8, RZ, 0x3c, !PT ;  /* 0x0000000858587c12 */ /* 0x000fe2000f8e3cff */
[----:B------:R-:W-:Y:S01]  /*2440*/  UMOV UR8, 0x1 ;  /* 0x0000000100087882 */ /* 0x000fe20000000000 */
[----:B------:R-:W-:Y:S06]  /*2450*/  @P1 BRA `(.L_x_34) ;  /* 0xfffffff800a41947 */ /* 0x000fec000383ffff */
.L_x_26:
[----:B------:R-:W-:Y:S01]  /*2460*/  UISETP.NE.AND UP0, UPT, UR6, URZ, UPT ;  /* 0x0000003f0600728c */ /* 0x000fe2000bf05270 */
[----:B01----:R-:W0:Y:S01]  /*2470*/  LDC R16, c[0x0][0x28c] ;  /* 0x0000a300ff107b82 */ /* 0x003e220000000800 */
[----:B------:R-:W-:Y:S02]  /*2480*/  IMAD.U32 R17, RZ, RZ, UR24 ;  /* 0x00000018ff117e24 */ /* 0x000fe4000f8e00ff */
[----:B------:R-:W-:-:S06]  /*2490*/  USEL UR6, URZ, 0x1, !UP0 ;  /* 0x000000013f067887 */ /* 0x000fcc000c000000 */
[----:B------:R-:W-:-:S13]  /*24a0*/  ISETP.NE.AND P0, PT, RZ, UR6, PT ;  /* 0x00000006ff007c0c */ /* 0x000fda000bf05270 */
[----:B------:R-:W-:Y:S05]  /*24b0*/  @!P0 BRA `(.L_x_35) ;  /* 0x0000000000848947 */ /* 0x000fea0003800000 */
[----:B------:R-:W-:Y:S02]  /*24c0*/  WARPGROUP.DEPBAR.LE gsb0, 0x0 ;  /* 0x00008000000079c5 */ /* 0x000fe40000010000 */
[----:B------:R-:W-:Y:S01]  /*24d0*/  FADD R85, R24, R85 ;  /* 0x0000005518557221 */ /* 0x000fe20000000000 */
        /* <DEDUP_REMOVED lines=30> */
[----:B------:R-:W-:-:S07]  /*26c0*/  FADD R22, R22, R55 ;  /* 0x0000003716167221 */ /* 0x000fce0000000000 */
.L_x_35:
[----:B0-----:R-:W-:Y:S01]  /*26d0*/  ISETP.GE.AND P0, PT, R16, 0x1, PT ;  /* 0x000000011000780c */ /* 0x001fe20003f06270 */
[----:B------:R0:W-:Y:S01]  /*26e0*/  SYNCS.ARRIVE.TRANS64.A1T0 RZ, [R17+UR23], RZ ;  /* 0x000000ff11ff79a7 */ /* 0x0001e20008100017 */
[----:B------:R-:W-:-:S11]  /*26f0*/  WARPGROUP.DEPBAR.LE gsb0, 0x0 ;  /* 0x00008000000079c5 */ /* 0x000fd60000010000 */
[----:B------:R-:W-:Y:S05]  /*2700*/  @!P0 BRA `(.L_x_36) ;  /* 0x0000000000488947 */ /* 0x000fea0003800000 */
[----:B------:R-:W-:-:S13]  /*2710*/  ISETP.NE.AND P0, PT, R86, 0x3, PT ;  /* 0x000000035600780c */ /* 0x000fda0003f05270 */
[----:B------:R-:W-:Y:S05]  /*2720*/  @!P0 BRA `(.L_x_37) ;  /* 0x0000000000048947 */ /* 0x000fea0003800000 */
[----:B------:R-:W-:Y:S01]  /*2730*/  BPT.TRAP 0x1 ;  /* 0x000000040000795c */ /* 0x000fe20000300000 */
.L_x_37:
[----:B------:R-:W-:-:S13]  /*2740*/  ISETP.NE.AND P0, PT, R13, RZ, PT ;  /* 0x000000ff0d00720c */ /* 0x000fda0003f05270 */
[----:B------:R-:W-:-:S05]  /*2750*/  VOTEU.ANY UP0, P0 ;  /* 0x00000000003f7886 */ /* 0x000fca0000000100 */
[----:B------:R-:W-:-:S06]  /*2760*/  @UP0 UIADD3 UR6, UR14, UR5, URZ ;  /* 0x000000050e060290 */ /* 0x000fcc000fffe03f */
[----:B------:R-:W-:Y:S02]  /*2770*/  IMAD.U32 R16, RZ, RZ, UR6 ;  /* 0x00000006ff107e24 */ /* 0x000fe4000f8e00ff */
[----:B------:R-:W-:Y:S02]  /*2780*/  IMAD.U32 R19, RZ, RZ, UR6 ;  /* 0x00000006ff137e24 */ /* 0x000fe4000f8e00ff */
[----:B0-----:R-:W-:-:S05]  /*2790*/  @P0 IMAD.WIDE.U32 R16, R16, -0x55555555, RZ ;  /* 0xaaaaaaab10100825 */ /* 0x001fca00078e00ff */
[----:B------:R-:W-:-:S05]  /*27a0*/  @P0 SHF.R.U32.HI R16, RZ, 0x1, R17 ;  /* 0x00000001ff100819 */ /* 0x000fca0000011611 */
[----:B------:R-:W-:-:S05]  /*27b0*/  @P0 IMAD R16, R16, -0x3, R19 ;  /* 0xfffffffd10100824 */ /* 0x000fca00078e0213 */
[----:B------:R-:W-:-:S05]  /*27c0*/  @P0 LEA R16, R16, UR12, 0x3 ;  /* 0x0000000c10100c11 */ /* 0x000fca000f8e18ff */
[----:B------:R-:W-:-:S05]  /*27d0*/  @P0 VIADD R17, R16, 0x18 ;  /* 0x0000001810110836 */ /* 0x000fca0000000000 */
[----:B------:R-:W-:-:S04]  /*27e0*/  @P0 PRMT R17, R12, 0x654, R17 ;  /* 0x000006540c110816 */ /* 0x000fc80000000011 */
[----:B------:R1:W-:Y:S01]  /*27f0*/  @P0 SYNCS.ARRIVE.TRANS64.RED.A1T0 RZ, [R17+URZ], RZ ;  /* 0x000000ff11ff09a7 */ /* 0x0003e2000810043f */
[----:B------:R-:W-:-:S13]  /*2800*/  ISETP.GT.U32.AND P0, PT, R7, 0x1, PT ;  /* 0x000000010700780c */ /* 0x000fda0003f04070 */
[----:B-1----:R-:W-:Y:S05]  /*2810*/  @P0 BRA `(.L_x_36) ;  /* 0x0000000000040947 */ /* 0x002fea0003800000 */
[----:B------:R-:W-:Y:S01]  /*2820*/  BPT.TRAP 0x1 ;  /* 0x000000040000795c */ /* 0x000fe20000300000 */
.L_x_36:
[----:B------:R-:W-:Y:S01]  /*2830*/  SHF.L.U32 R16, R87, 0x1f, RZ ;  /* 0x0000001f57107819 */ /* 0x000fe200000006ff */
[----:B------:R-:W-:Y:S01]  /*2840*/  UIADD3 UR5, UR22, UR5, URZ ;  /* 0x0000000516057290 */ /* 0x000fe2000fffe03f */
[----:B------:R-:W1:Y:S01]  /*2850*/  LDC R31, c[0x0][0x288] ;  /* 0x0000a200ff1f7b82 */ /* 0x000e620000000800 */
[----:B------:R-:W-:Y:S01]  /*2860*/  UISETP.GE.U32.AND UP1, UPT, UR22, 0x3, UPT ;  /* 0x000000031600788c */ /* 0x000fe2000bf26070 */
[----:B------:R-:W-:Y:S01]  /*2870*/  IMAD.SHL.U32 R24, R20, 0x2, RZ ;  /* 0x0000000214187824 */ /* 0x000fe200078e00ff */
[----:B------:R-:W-:Y:S02]  /*2880*/  UISETP.GT.U32.AND UP0, UPT, UR5, 0x2, UPT ;  /* 0x000000020500788c */ /* 0x000fe4000bf04070 */
[----:B------:R-:W-:Y:S02]  /*2890*/  UIMAD.WIDE.U32 UR6, UR5, -0x55555555, URZ ;  /* 0xaaaaaaab050678a5 */ /* 0x000fe4000f8e003f */
[----:B------:R-:W-:Y:S01]  /*28a0*/  UISETP.LT.U32.AND UP0, UPT, UR22, 0x3, UP0 ;  /* 0x000000031600788c */ /* 0x000fe20008701070 */
[----:B------:R-:W4:Y:S01]  /*28b0*/  SYNCS.PHASECHK.TRANS64.TRYWAIT P0, [UR15+0x8], R16 ;  /* 0x00000810ff0075a7 */ /* 0x000f22000800014f */
[----:B------:R-:W-:Y:S01]  /*28c0*/  USHF.R.U32.HI UR6, URZ, 0x1, UR7 ;  /* 0x000000013f067899 */ /* 0x000fe20008011607 */
[----:B------:R-:W-:Y:S01]  /*28d0*/  SHF.R.S32.HI R25, RZ, 0x1f, R24 ;  /* 0x0000001fff197819 */ /* 0x000fe20000011418 */
[----:B------:R-:W-:-:S02]  /*28e0*/  USEL UR8, URZ, 0x1, !UP0 ;  /* 0x000000013f087887 */ /* 0x000fc4000c000000 */
[----:B------:R-:W-:Y:S02]  /*28f0*/  UIMAD UR5, UR6, -0x3, UR5 ;  /* 0xfffffffd060578a4 */ /* 0x000fe4000f8e0205 */
[----:B------:R-:W-:-:S04]  /*2900*/  ULOP3.LUT UR4, UR4, UR8, URZ, 0x3c, !UPT ;  /* 0x0000000804047292 */ /* 0x000fc8000f8e3c3f */
[----:B------:R-:W-:Y:S01]  /*2910*/  @UP1 ULOP3.LUT UR4, UR4, 0x1, UR6, 0x78, !UPT ;  /* 0x0000000104041892 */ /* 0x000fe2000f8e7806 */
[----:B-1--4-:R-:W-:Y:S11]  /*2920*/  @!P0 BRA `(.L_x_38) ;  /* 0x0000003c00dc8947 */ /* 0x012ff60003800000 */
.L_x_131:
[----:B------:R-:W-:Y:S01]  /*2930*/  IMAD.SHL.U32 R33, R4, 0x40, RZ ;  /* 0x0000004004217824 */ /* 0x000fe200078e00ff */
[----:B------:R-:W-:Y:S01]  /*2940*/  ULDC UR8, c[0x0][0x284] ;  /* 0x0000a10000087ab9 */ /* 0x000fe20000000800 */
[----:B------:R-:W-:Y:S01]  /*2950*/  IMAD.SHL.U32 R4, R6, 0x40, RZ ;  /* 0x0000004006047824 */ /* 0x000fe200078e00ff */
[----:B------:R-:W-:Y:S01]  /*2960*/  SHF.R.S32.HI R32, RZ, 0x1f, R5 ;  /* 0x0000001fff207819 */ /* 0x000fe20000011405 */
[----:B------:R-:W-:Y:S01]  /*2970*/  ULDC.64 UR6, c[0x0][0x5d0] ;  /* 0x0001740000067ab9 */ /* 0x000fe20000000a00 */
[----:B------:R-:W-:Y:S01]  /*2980*/  SHF.R.S32.HI R30, RZ, 0x1f, R33 ;  /* 0x0000001fff1e7819 */ /* 0x000fe20000011421 */
[----:B0-----:R-:W-:Y:S01]  /*2990*/  IMAD.WIDE.U32 R16, R5, UR6, R24 ;  /* 0x0000000605107c25 */ /* 0x001fe2000f8e0018 */
[----:B------:R-:W-:-:S03]  /*29a0*/  ISETP.GE.AND P0, PT, R4, UR8, PT ;  /* 0x0000000804007c0c */ /* 0x000fc6000bf06270 */
[----:B------:R-:W-:Y:S01]  /*29b0*/  IMAD R18, R32, UR6, RZ ;  /* 0x0000000620127c24 */ /* 0x000fe2000f8e02ff */
[C---:B------:R-:W-:Y:S02]  /*29c0*/  ISETP.GE.OR P0, PT, R33.reuse, R31, P0 ;  /* 0x0000001f2100720c */ /* 0x040fe40000706670 */
[----:B------:R-:W-:Y:S01]  /*29d0*/  IADD3 R16, P1, R33, R16, RZ ;  /* 0x0000001021107210 */ /* 0x000fe20007f3e0ff */
[----:B------:R-:W-:-:S05]  /*29e0*/  IMAD R19, R5, UR7, R18 ;  /* 0x0000000705137c24 */ /* 0x000fca000f8e0212 */
[----:B------:R-:W-:-:S05]  /*29f0*/  IADD3.X R17, R30, R17, R19, P1, !PT ;  /* 0x000000111e117210 */ /* 0x000fca0000ffe413 */
[----:B------:R-:W-:Y:S05]  /*2a00*/  @P0 BRA `(.L_x_39) ;  /* 0x0000002400a80947 */ /* 0x000fea0003800000 */
[----:B------:R-:W0:Y:S01]  /*2a10*/  LDC.64 R26, c[0x0][0x5c8] ;  /* 0x00017200ff1a7b82 */ /* 0x000e220000000a00 */
[----:B------:R-:W-:Y:S01]  /*2a20*/  IMAD.WIDE R28, R6, 0x40, R10 ;  /* 0x00000040061c7825 */ /* 0x000fe200078e020a */
[----:B------:R-:W-:Y:S01]  /*2a30*/  ULDC.64 UR6, c[0x0][0x5c0] ;  /* 0x0001700000067ab9 */ /* 0x000fe20000000a00 */
[----:B------:R-:W-:Y:S02]  /*2a40*/  BSSY B0, `(.L_x_39) ;  /* 0x0000266000007945 */ /* 0x000fe40003800000 */
[-C--:B0-----:R-:W-:Y:S02]  /*2a50*/  IMAD R6, R29, R26.reuse, RZ ;  /* 0x0000001a1d067224 */ /* 0x081fe400078e02ff */
[----:B------:R-:W-:-:S04]  /*2a60*/  IMAD.WIDE.U32 R16, R28, R26, R16 ;  /* 0x0000001a1c107225 */ /* 0x000fc800078e0010 */
[----:B------:R-:W-:Y:S01]  /*2a70*/  IMAD R19, R28, R27, R6 ;  /* 0x0000001b1c137224 */ /* 0x000fe200078e0206 */
[----:B------:R-:W-:Y:S02]  /*2a80*/  LEA R18, P0, R26, R16, 0x3 ;  /* 0x000000101a127211 */ /* 0x000fe400078018ff */
[----:B------:R-:W-:Y:S01]  /*2a90*/  IADD3 R16, P1, R16, UR6, RZ ;  /* 0x0000000610107c10 */ /* 0x000fe2000ff3e0ff */
[----:B------:R-:W-:Y:S01]  /*2aa0*/  IMAD.IADD R19, R17, 0x1, R19 ;  /* 0x0000000111137824 */ /* 0x000fe200078e0213 */
[----:B------:R-:W-:-:S04]  /*2ab0*/  IADD3 R18, P2, R18, UR6, RZ ;  /* 0x0000000612127c10 */ /* 0x000fc8000ff5e0ff */
[----:B------:R-:W-:Y:S01]  /*2ac0*/  LEA.HI.X R6, R26, R19, R27, 0x3, P0 ;  /* 0x000000131a067211 */ /* 0x000fe200000f1c1b */
[----:B------:R-:W-:Y:S01]  /*2ad0*/  IMAD R26, R20, -0x2, R31 ;  /* 0xfffffffe141a7824 */ /* 0x000fe200078e021f */
[----:B---3-5:R-:W-:Y:S02]  /*2ae0*/  FSETP.NEU.AND P0, PT, R15, RZ, PT ;  /* 0x000000ff0f00720b */ /* 0x028fe40003f0d000 */
[----:B------:R-:W-:Y:S01]  /*2af0*/  IADD3.X R17, R19, UR7, RZ, P1, !PT ;  /* 0x0000000713117c10 */ /* 0x000fe20008ffe4ff */
[----:B------:R-:W-:Y:S01]  /*2b00*/  IMAD.IADD R26, R26, 0x1, -R33 ;  /* 0x000000011a1a7824 */ /* 0x000fe200078e0a21 */
[----:B------:R-:W-:Y:S01]  /*2b10*/  IADD3.X R19, R6, UR7, RZ, P2, !PT ;  /* 0x0000000706137c10 */ /* 0x000fe200097fe4ff */
[----:B------:R-:W-:-:S08]  /*2b20*/  IMAD.IADD R6, R21, 0x1, -R4 ;  /* 0x0000000115067824 */ /* 0x000fd000078e0a04 */
[----:B------:R-:W-:Y:S05]  /*2b30*/  @!P0 BRA `(.L_x_40) ;  /* 0x0000001c00188947 */ /* 0x000fea0003800000 */
[----:B------:R-:W-:Y:S01]  /*2b40*/  ULDC.64 UR6, c[0x0][0x5b8] ;  /* 0x00016e0000067ab9 */ /* 0x000fe20000000a00 */
[----:B------:R-:W-:Y:S01]  /*2b50*/  ULDC.64 UR8, c[0x0][0x5a8] ;  /* 0x00016a0000087ab9 */ /* 0x000fe20000000a00 */
[----:B------:R-:W-:Y:S01]  /*2b60*/  IMAD.WIDE.U32 R24, R5, UR6, R24 ;  /* 0x0000000605187c25 */ /* 0x000fe2000f8e0018 */
[----:B------:R-:W-:Y:S03]  /*2b70*/  BSSY B1, `(.L_x_41) ;  /* 0x0000010000017945 */ /* 0x000fe60003800000 */
[----:B------:R-:W-:Y:S01]  /*2b80*/  IMAD R4, R32, UR6, RZ ;  /* 0x0000000620047c24 */ /* 0x000fe2000f8e02ff */
[----:B------:R-:W-:-:S03]  /*2b90*/  IADD3 R24, P0, R33, R24, RZ ;  /* 0x0000001821187210 */ /* 0x000fc60007f1e0ff */
[----:B------:R-:W-:Y:S01]  /*2ba0*/  IMAD R5, R5, UR7, R4 ;  /* 0x0000000705057c24 */ /* 0x000fe2000f8e0204 */
[----:B------:R-:W-:Y:S02]  /*2bb0*/  ULDC.64 UR6, c[0x0][0x5b0] ;  /* 0x00016c0000067ab9 */ /* 0x000fe40000000a00 */
[----:B------:R-:W-:Y:S02]  /*2bc0*/  IMAD R27, R29, UR6, RZ ;  /* 0x000000061d1b7c24 */ /* 0x000fe4000f8e02ff */
[----:B------:R-:W-:Y:S02]  /*2bd0*/  IADD3.X R25, R30, R25, R5, P0, !PT ;  /* 0x000000191e197210 */ /* 0x000fe400007fe405 */
[----:B------:R-:W-:Y:S01]  /*2be0*/  ISETP.GE.AND P0, PT, R26, 0x1, PT ;  /* 0x000000011a00780c */ /* 0x000fe20003f06270 */
[C---:B------:R-:W-:Y:S02]  /*2bf0*/  IMAD R27, R28.reuse, UR7, R27 ;  /* 0x000000071c1b7c24 */ /* 0x040fe4000f8e021b */
[----:B------:R-:W-:Y:S01]  /*2c00*/  IMAD.WIDE.U32 R4, R28, UR6, R24 ;  /* 0x000000061c047c25 */ /* 0x000fe2000f8e0018 */
[----:B------:R-:W-:-:S02]  /*2c10*/  ISETP.LT.OR P3, PT, R6, 0x1, !P0 ;  /* 0x000000010600780c */ /* 0x000fc40004761670 */
[----:B------:R-:W-:-:S04]  /*2c20*/  IADD3 R4, P1, R4, UR8, RZ ;  /* 0x0000000804047c10 */ /* 0x000fc8000ff3e0ff */
[--C-:B------:R-:W-:Y:S02]  /*2c30*/  IADD3.X R5, R5, UR9, R27.reuse, P1, !PT ;  /* 0x0000000905057c10 */ /* 0x100fe40008ffe41b */
[----:B------:R-:W-:-:S05]  /*2c40*/  PRMT R27, RZ, 0x7610, R27 ;  /* 0x00007610ff1b7816 */ /* 0x000fca000000001b */
[----:B------:R-:W-:Y:S05]  /*2c50*/  @P3 BRA `(.L_x_42) ;  /* 0x0000000000043947 */ /* 0x000fea0003800000 */
[----:B------:R0:W5:Y:S02]  /*2c60*/  LDG.E.U8 R27, desc[UR20][R4.64] ;  /* 0x00000014041b7981 */ /* 0x000164000c1e1100 */
.L_x_42:
[----:B------:R-:W-:Y:S05]  /*2c70*/  BSYNC B1 ;  /* 0x0000000000017941 */ /* 0x000fea0003800000 */
.L_x_41:
[----:B-----5:R-:W-:Y:S01]  /*2c80*/  LOP3.LUT R27, R27, 0xff, RZ, 0xc0, !PT ;  /* 0x000000ff1b1b7812 */ /* 0x020fe200078ec0ff */
[----:B------:R-:W-:Y:S01]  /*2c90*/  BSSY B1, `(.L_x_43) ;  /* 0x000000c000017945 */ /* 0x000fe20003800000 */
[----:B------:R-:W-:Y:S02]  /*2ca0*/  ISETP.GE.AND P1, PT, R26, 0x2, PT ;  /* 0x000000021a00780c */ /* 0x000fe40003f26270 */
[----:B------:R-:W-:Y:S02]  /*2cb0*/  F2FP.F16.E4M3.UNPACK_B R27, R27 ;  /* 0x0000001bff1b723e */ /* 0x000fe400020006ff */
[----:B------:R-:W-:-:S03]  /*2cc0*/  ISETP.LT.OR P2, PT, R6, 0x1, !P1 ;  /* 0x000000010600780c */ /* 0x000fc60004f41670 */
[----:B------:R-:W-:Y:S01]  /*2cd0*/  HADD2.F32 R30, -RZ, R27.H0_H0 ;  /* 0x2000001bff1e7230 */ /* 0x000fe20000004100 */
[----:B------:R-:W-:-:S04]  /*2ce0*/  PRMT R27, RZ, 0x7610, R27 ;  /* 0x00007610ff1b7816 */ /* 0x000fc8000000001b */
[----:B------:R-:W-:-:S04]  /*2cf0*/  FMUL R30, R30, R15 ;  /* 0x0000000f1e1e7220 */ /* 0x000fc80000400000 */
[----:B--2---:R-:W-:-:S05]  /*2d00*/  FFMA R30, R85, R14, R30 ;  /* 0x0000000e551e7223 */ /* 0x004fca000000001e */
[----:B------:R-:W-:-:S05]  /*2d10*/  F2FP.SATFINITE.E4M3.F32.PACK_AB_MERGE_C R31, RZ, R30, RZ ;  /* 0x0000001eff1f723e */ /* 0x000fca00048070ff */
[----:B------:R1:W-:Y:S01]  /*2d20*/  @!P3 STG.E.U8 desc[UR20][R16.64], R31 ;  /* 0x0000001f1000b986 */ /* 0x0003e2000c101114 */
[----:B------:R-:W-:Y:S05]  /*2d30*/  @P2 BRA `(.L_x_44) ;  /* 0x0000000000042947 */ /* 0x000fea0003800000 */
[----:B------:R2:W5:Y:S02]  /*2d40*/  LDG.E.U8 R27, desc[UR20][R4.64+0x1] ;  /* 0x00000114041b7981 */ /* 0x000564000c1e1100 */
.L_x_44:
[----:B------:R-:W-:Y:S05]  /*2d50*/  BSYNC B1 ;  /* 0x0000000000017941 */ /* 0x000fea0003800000 */
.L_x_43:
[----:B-----5:R-:W-:Y:S01]  /*2d60*/  LOP3.LUT R27, R27, 0xff, RZ, 0xc0, !PT ;  /* 0x000000ff1b1b7812 */ /* 0x020fe200078ec0ff */
[----:B------:R-:W-:Y:S01]  /*2d70*/  BSSY B1, `(.L_x_45) ;  /* 0x0000012000017945 */ /* 0x000fe20003800000 */
[----:B-1----:R-:W-:Y:S02]  /*2d80*/  IADD3 R31, P3, R28, 0x8, RZ ;  /* 0x000000081c1f7810 */ /* 0x002fe40007f7e0ff */
[----:B------:R-:W-:Y:S02]  /*2d90*/  F2FP.F16.E4M3.UNPACK_B R27, R27 ;  /* 0x0000001bff1b723e */ /* 0x000fe400020006ff */
[----:B------:R-:W-:Y:S01]  /*2da0*/  ISETP.LT.OR P0, PT, R6, 0x9, !P0 ;  /* 0x000000090600780c */ /* 0x000fe20004701670 */
[----:B------:R-:W-:Y:S02]  /*2db0*/  IMAD.X R29, RZ, RZ, R29, P3 ;  /* 0x000000ffff1d7224 */ /* 0x000fe400018e061d */
[----:B------:R-:W-:Y:S02]  /*2dc0*/  HADD2.F32 R28, -RZ, R27.H0_H0 ;  /* 0x2000001bff1c7230 */ /* 0x000fe40000004100 */
[----:B------:R-:W-:-:S04]  /*2dd0*/  IMAD.WIDE.U32 R24, R31, UR6, R24 ;  /* 0x000000061f187c25 */ /* 0x000fc8000f8e0018 */
[----:B------:R-:W-:Y:S01]  /*2de0*/  FMUL R27, R28, R15 ;  /* 0x0000000f1c1b7220 */ /* 0x000fe20000400000 */
[----:B------:R-:W-:Y:S01]  /*2df0*/  IMAD R28, R29, UR6, RZ ;  /* 0x000000061d1c7c24 */ /* 0x000fe2000f8e02ff */
[----:B------:R-:W-:Y:S02]  /*2e00*/  IADD3 R24, P3, R24, UR8, RZ ;  /* 0x0000000818187c10 */ /* 0x000fe4000ff7e0ff */
[----:B------:R-:W-:Y:S01]  /*2e10*/  FFMA R27, R84, R14, R27 ;  /* 0x0000000e541b7223 */ /* 0x000fe2000000001b */
[----:B------:R-:W-:-:S04]  /*2e20*/  IMAD R31, R31, UR7, R28 ;  /* 0x000000071f1f7c24 */ /* 0x000fc8000f8e021c */
[----:B------:R-:W-:Y:S02]  /*2e30*/  F2FP.SATFINITE.E4M3.F32.PACK_AB_MERGE_C R29, RZ, R27, RZ ;  /* 0x0000001bff1d723e */ /* 0x000fe400048070ff */
[----:B------:R-:W-:Y:S02]  /*2e40*/  IADD3.X R25, R25, UR9, R31, P3, !PT ;  /* 0x0000000919197c10 */ /* 0x000fe40009ffe41f */
[----:B------:R-:W-:Y:S01]  /*2e50*/  PRMT R27, RZ, 0x7610, R27 ;  /* 0x00007610ff1b7816 */ /* 0x000fe2000000001b */
[----:B------:R1:W-:Y:S01]  /*2e60*/  @!P2 STG.E.U8 desc[UR20][R16.64+0x1], R29 ;  /* 0x0000011d1000a986 */ /* 0x0003e2000c101114 */
[----:B------:R-:W-:Y:S05]  /*2e70*/  @P0 BRA `(.L_x_46) ;  /* 0x0000000000040947 */ /* 0x000fea0003800000 */
[----:B------:R3:W5:Y:S02]  /*2e80*/  LDG.E.U8 R27, desc[UR20][R24.64] ;  /* 0x00000014181b7981 */ /* 0x000764000c1e1100 */
.L_x_46:
[----:B------:R-:W-:Y:S05]  /*2e90*/  BSYNC B1 ;  /* 0x0000000000017941 */ /* 0x000fea0003800000 */
.L_x_45:
[----:B-----5:R-:W-:Y:S01]  /*2ea0*/  LOP3.LUT R27, R27, 0xff, RZ, 0xc0, !PT ;  /* 0x000000ff1b1b7812 */ /* 0x020fe200078ec0ff */
[----:B------:R-:W-:Y:S01]  /*2eb0*/  BSSY B1, `(.L_x_47) ;  /* 0x000000b000017945 */ /* 0x000fe20003800000 */
[----:B------:R-:W-:Y:S02]  /*2ec0*/  ISETP.LT.OR P1, PT, R6, 0x9, !P1 ;  /* 0x000000090600780c */ /* 0x000fe40004f21670 */
[----:B------:R-:W-:-:S05]  /*2ed0*/  F2FP.F16.E4M3.UNPACK_B R27, R27 ;  /* 0x0000001bff1b723e */ /* 0x000fca00020006ff */
[----:B------:R-:W-:Y:S01]  /*2ee0*/  HADD2.F32 R28, -RZ, R27.H0_H0 ;  /* 0x2000001bff1c7230 */ /* 0x000fe20000004100 */
[----:B------:R-:W-:-:S04]  /*2ef0*/  PRMT R27, RZ, 0x7610, R27 ;  /* 0x00007610ff1b7816 */ /* 0x000fc8000000001b */
[----:B------:R-:W-:-:S04]  /*2f00*/  FMUL R28, R28, R15 ;  /* 0x0000000f1c1c7220 */ /* 0x000fc80000400000 */
[----:B------:R-:W-:-:S05]  /*2f10*/  FFMA R28, R83, R14, R28 ;  /* 0x0000000e531c7223 */ /* 0x000fca000000001c */
[----:B-1----:R-:W-:-:S05]  /*2f20*/  F2FP.SATFINITE.E4M3.F32.PACK_AB_MERGE_C R29, RZ, R28, RZ ;  /* 0x0000001cff1d723e */ /* 0x002fca00048070ff */
[----:B------:R1:W-:Y:S01]  /*2f30*/  @!P0 STG.E.U8 desc[UR20][R18.64], R29 ;  /* 0x0000001d12008986 */ /* 0x0003e2000c101114 */
[----:B------:R-:W-:Y:S05]  /*2f40*/  @P1 BRA `(.L_x_48) ;  /* 0x0000000000041947 */ /* 0x000fea0003800000 */
[----:B------:R4:W5:Y:S02]  /*2f50*/  LDG.E.U8 R27, desc[UR20][R24.64+0x1] ;  /* 0x00000114181b7981 */ /* 0x000964000c1e1100 */
.L_x_48:
[----:B------:R-:W-:Y:S05]  /*2f60*/  BSYNC B1 ;  /* 0x0000000000017941 */ /* 0x000fea0003800000 */
.L_x_47:
[----:B-----5:R-:W-:Y:S01]  /*2f70*/  LOP3.LUT R27, R27, 0xff, RZ, 0xc0, !PT ;  /* 0x000000ff1b1b7812 */ /* 0x020fe200078ec0ff */
[----:B------:R-:W-:Y:S01]  /*2f80*/  BSSY B1, `(.L_x_49) ;  /* 0x000000c000017945 */ /* 0x000fe20003800000 */
[----:B------:R-:W-:Y:S02]  /*2f90*/  ISETP.GE.AND P0, PT, R26, 0x9, PT ;  /* 0x000000091a00780c */ /* 0x000fe40003f06270 */
[----:B------:R-:W-:Y:S02]  /*2fa0*/  F2FP.F16.E4M3.UNPACK_B R27, R27 ;  /* 0x0000001bff1b723e */ /* 0x000fe400020006ff */
[----:B------:R-:W-:-:S03]  /*2fb0*/  ISETP.LT.OR P2, PT, R6, 0x1, !P0 ;  /* 0x000000010600780c */ /* 0x000fc60004741670 */
[----:B------:R-:W-:-:S05]  /*2fc0*/  HADD2.F32 R28, -RZ, R27.H0_H0 ;  /* 0x2000001bff1c7230 */ /* 0x000fca0000004100 */
[----:B------:R-:W-:-:S04]  /*2fd0*/  FMUL R27, R28, R15 ;  /* 0x0000000f1c1b7220 */ /* 0x000fc80000400000 */
[----:B------:R-:W-:-:S05]  /*2fe0*/  FFMA R27, R82, R14, R27 ;  /* 0x0000000e521b7223 */ /* 0x000fca000000001b */
[----:B-1----:R-:W-:Y:S02]  /*2ff0*/  F2FP.SATFINITE.E4M3.F32.PACK_AB_MERGE_C R29, RZ, R27, RZ ;  /* 0x0000001bff1d723e */ /* 0x002fe400048070ff */
[----:B------:R-:W-:-:S03]  /*3000*/  PRMT R27, RZ, 0x7610, R27 ;  /* 0x00007610ff1b7816 */ /* 0x000fc6000000001b */
[----:B------:R1:W-:Y:S01]  /*3010*/  @!P1 STG.E.U8 desc[UR20][R18.64+0x1], R29 ;  /* 0x0000011d12009986 */ /* 0x0003e2000c101114 */
[----:B------:R-:W-:Y:S05]  /*3020*/  @P2 BRA `(.L_x_50) ;  /* 0x0000000000042947 */ /* 0x000fea0003800000 */
[----:B------:R0:W5:Y:S02]  /*3030*/  LDG.E.U8 R27, desc[UR20][R4.64+0x8] ;  /* 0x00000814041b7981 */ /* 0x000164000c1e1100 */
.L_x_50:
[----:B------:R-:W-:Y:S05]  /*3040*/  BSYNC B1 ;  /* 0x0000000000017941 */ /* 0x000fea0003800000 */
.L_x_49:
        /* <DEDUP_REMOVED lines=13> */
.L_x_52:
[----:B------:R-:W-:Y:S05]  /*3120*/  BSYNC B1 ;  /* 0x0000000000017941 */ /* 0x000fea0003800000 */
.L_x_51:
[----:B-----5:R-:W-:Y:S01]  /*3130*/  LOP3.LUT R27, R27, 0xff, RZ, 0xc0, !PT ;  /* 0x000000ff1b1b7812 */ /* 0x020fe200078ec0ff */
[----:B------:R-:W-:Y:S01]  /*3140*/  BSSY B1, `(.L_x_53) ;  /* 0x000000b000017945 */ /* 0x000fe20003800000 */
[----:B------:R-:W-:Y:S02]  /*3150*/  ISETP.LT.OR P0, PT, R6, 0x9, !P0 ;  /* 0x000000090600780c */ /* 0x000fe40004701670 */
[----:B------:R-:W-:-:S05]  /*3160*/  F2FP.F16.E4M3.UNPACK_B R27, R27 ;  /* 0x0000001bff1b723e */ /* 0x000fca00020006ff */
        /* <DEDUP_REMOVED lines=8> */
.L_x_54:
[----:B------:R-:W-:Y:S05]  /*31f0*/  BSYNC B1 ;  /* 0x0000000000017941 */ /* 0x000fea0003800000 */
.L_x_53:
        /* <DEDUP_REMOVED lines=12> */
.L_x_56:
[----:B------:R-:W-:Y:S05]  /*32c0*/  BSYNC B1 ;  /* 0x0000000000017941 */ /* 0x000fea0003800000 */
.L_x_55:
        /* <DEDUP_REMOVED lines=13> */
.L_x_58:
[----:B------:R-:W-:Y:S05]  /*33a0*/  BSYNC B1 ;  /* 0x0000000000017941 */ /* 0x000fea0003800000 */
.L_x_57:
        /* <DEDUP_REMOVED lines=13> */
.L_x_60:
[----:B------:R-:W-:Y:S05]  /*3480*/  BSYNC B1 ;  /* 0x0000000000017941 */ /* 0x000fea0003800000 */
.L_x_59:
        /* <DEDUP_REMOVED lines=12> */
.L_x_62:
[----:B------:R-:W-:Y:S05]  /*3550*/  BSYNC B1 ;  /* 0x0000000000017941 */ /* 0x000fea0003800000 */
.L_x_61:
        /* <DEDUP_REMOVED lines=12> */
.L_x_64:
[----:B------:R-:W-:Y:S05]  /*3620*/  BSYNC B1 ;  /* 0x0000000000017941 */ /* 0x000fea0003800000 */
.L_x_63:
        /* <DEDUP_REMOVED lines=13> */
.L_x_66:
[----:B------:R-:W-:Y:S05]  /*3700*/  BSYNC B1 ;  /* 0x0000000000017941 */ /* 0x000fea0003800000 */
.L_x_65:
        /* <DEDUP_REMOVED lines=13> */
.L_x_68:
[----:B------:R-:W-:Y:S05]  /*37e0*/  BSYNC B1 ;  /* 0x0000000000017941 */ /* 0x000fea0003800000 */
.L_x_67:
        /* <DEDUP_REMOVED lines=12> */
.L_x_70:
[----:B------:R-:W-:Y:S05]  /*38b0*/  BSYNC B1 ;  /* 0x0000000000017941 */ /* 0x000fea0003800000 */
.L_x_69:
        /* <DEDUP_REMOVED lines=12> */
.L_x_72:
[----:B------:R-:W-:Y:S05]  /*3980*/  BSYNC B1 ;  /* 0x0000000000017941 */ /* 0x000fea0003800000 */
.L_x_71:
        /* <DEDUP_REMOVED lines=13> */
.L_x_74:
[----:B------:R-:W-:Y:S05]  /*3a60*/  BSYNC B1 ;  /* 0x0000000000017941 */ /* 0x000fea0003800000 */
.L_x_73:
        /* <DEDUP_REMOVED lines=13> */
.L_x_76:
[----:B------:R-:W-:Y:S05]  /*3b40*/  BSYNC B1 ;  /* 0x0000000000017941 */ /* 0x000fea0003800000 */
.L_x_75:
        /* <DEDUP_REMOVED lines=12> */
.L_x_78:
[----:B------:R-:W-:Y:S05]  /*3c10*/  BSYNC B1 ;  /* 0x0000000000017941 */ /* 0x000fea0003800000 */
.L_x_77:
        /* <DEDUP_REMOVED lines=12> */
.L_x_80:
[----:B------:R-:W-:Y:S05]  /*3ce0*/  BSYNC B1 ;  /* 0x0000000000017941 */ /* 0x000fea0003800000 */
.L_x_79:
        /* <DEDUP_REMOVED lines=13> */
.L_x_82:
[----:B------:R-:W-:Y:S05]  /*3dc0*/  BSYNC B1 ;  /* 0x0000000000017941 */ /* 0x000fea0003800000 */
.L_x_81:
        /* <DEDUP_REMOVED lines=13> */
.L_x_84:
[----:B------:R-:W-:Y:S05]  /*3ea0*/  BSYNC B1 ;  /* 0x0000000000017941 */ /* 0x000fea0003800000 */
.L_x_83:
        /* <DEDUP_REMOVED lines=12> */
.L_x_86:
[----:B------:R-:W-:Y:S05]  /*3f70*/  BSYNC B1 ;  /* 0x0000000000017941 */ /* 0x000fea0003800000 */
.L_x_85:
        /* <DEDUP_REMOVED lines=12> */
.L_x_88:
[----:B------:R-:W-:Y:S05]  /*4040*/  BSYNC B1 ;  /* 0x0000000000017941 */ /* 0x000fea0003800000 */
.L_x_87:
        /* <DEDUP_REMOVED lines=13> */
.L_x_90:
[----:B------:R-:W-:Y:S05]  /*4120*/  BSYNC B1 ;  /* 0x0000000000017941 */ /* 0x000fea0003800000 */
.L_x_89:
        /* <DEDUP_REMOVED lines=13> */
.L_x_92:
[----:B------:R-:W-:Y:S05]  /*4200*/  BSYNC B1 ;  /* 0x0000000000017941 */ /* 0x000fea0003800000 */
.L_x_91:
        /* <DEDUP_REMOVED lines=12> */
.L_x_94:
[----:B------:R-:W-:Y:S05]  /*42d0*/  BSYNC B1 ;  /* 0x0000000000017941 */ /* 0x000fea0003800000 */
.L_x_93:
        /* <DEDUP_REMOVED lines=12> */
.L_x_96:
[----:B------:R-:W-:Y:S05]  /*43a0*/  BSYNC B1 ;  /* 0x0000000000017941 */ /* 0x000fea0003800000 */
.L_x_95:
        /* <DEDUP_REMOVED lines=13> */
.L_x_98:
[----:B------:R-:W-:Y:S05]  /*4480*/  BSYNC B1 ;  /* 0x0000000000017941 */ /* 0x000fea0003800000 */
.L_x_97:
[----:B-----5:R-:W-:Y:S01]  /*4490*/  LOP3.LUT R27, R27, 0xff, RZ, 0xc0, !PT ;  /* 0x000000ff1b1b7812 */ /* 0x020fe200078ec0ff */
[----:B------:R-:W-:Y:S01]  /*44a0*/  BSSY B1, `(.L_x_99) ;  /* 0x000000c000017945 */ /* 0x000fe20003800000 */
[----:B------:R-:W-:Y:S02]  /*44b0*/  ISETP.GE.AND P1, PT, R26, 0x3a, PT ;  /* 0x0000003a1a00780c */ /* 0x000fe40003f26270 */
[----:B------:R-:W-:Y:S02]  /*44c0*/  F2FP.F16.E4M3.UNPACK_B R27, R27 ;  /* 0x0000001bff1b723e */ /* 0x000fe400020006ff */
[----:B------:R-:W-:Y:S02]  /*44d0*/  ISETP.LT.OR P3, PT, R6, 0x1, !P1 ;  /* 0x000000010600780c */ /* 0x000fe40004f61670 */
[----:B------:R-:W-:Y:S01]  /*44e0*/  PRMT R26, RZ, 0x7610, R26 ;  /* 0x00007610ff1a7816 */ /* 0x000fe2000000001a */
[----:B------:R-:W-:-:S05]  /*44f0*/  HADD2.F32 R28, -RZ, R27.H0_H0 ;  /* 0x2000001bff1c7230 */ /* 0x000fca0000004100 */
[----:B------:R-:W-:-:S04]  /*4500*/  FMUL R28, R28, R15 ;  /* 0x0000000f1c1c7220 */ /* 0x000fc80000400000 */
[----:B------:R-:W-:-:S05]  /*4510*/  FFMA R28, R57, R14, R28 ;  /* 0x0000000e391c7223 */ /* 0x000fca000000001c */
[----:B------:R-:W-:-:S05]  /*4520*/  F2FP.SATFINITE.E4M3.F32.PACK_AB_MERGE_C R27, RZ, R28, RZ ;  /* 0x0000001cff1b723e */ /* 0x000fca00048070ff */
[----:B------:R0:W-:Y:S01]  /*4530*/  @!P2 STG.E.U8 desc[UR20][R16.64+0x38], R27 ;  /* 0x0000381b1000a986 */ /* 0x0001e2000c101114 */
[----:B------:R-:W-:Y:S05]  /*4540*/  @P3 BRA `(.L_x_100) ;  /* 0x0000000000043947 */ /* 0x000fea0003800000 */
[----:B------:R0:W5:Y:S02]  /*4550*/  LDG.E.U8 R26, desc[UR20][R4.64+0x39] ;  /* 0x00003914041a7981 */ /* 0x000164000c1e1100 */
.L_x_100:
[----:B------:R-:W-:Y:S05]  /*4560*/  BSYNC B1 ;  /* 0x0000000000017941 */ /* 0x000fea0003800000 */
.L_x_99:
[----:B-----5:R-:W-:Y:S01]  /*4570*/  LOP3.LUT R26, R26, 0xff, RZ, 0xc0, !PT ;  /* 0x000000ff1a1a7812 */ /* 0x020fe200078ec0ff */
[----:B------:R-:W-:Y:S01]  /*4580*/  BSSY B1, `(.L_x_101) ;  /* 0x000000b000017945 */ /* 0x000fe20003800000 */
[----:B------:R-:W-:Y:S02]  /*4590*/  ISETP.LT.OR P0, PT, R6, 0x9, !P0 ;  /* 0x000000090600780c */ /* 0x000fe40004701670 */
[----:B------:R-:W-:Y:S02]  /*45a0*/  F2FP.F16.E4M3.UNPACK_B R26, R26 ;  /* 0x0000001aff1a723e */ /* 0x000fe400020006ff */
[----:B0-2---:R-:W-:-:S03]  /*45b0*/  PRMT R4, RZ, 0x7610, R4 ;  /* 0x00007610ff047816 */ /* 0x005fc60000000004 */
[----:B------:R-:W-:-:S05]  /*45c0*/  HADD2.F32 R26, -RZ, R26.H0_H0 ;  /* 0x2000001aff1a7230 */ /* 0x000fca0000004100 */
[----:B------:R-:W-:-:S04]  /*45d0*/  FMUL R5, R26, R15 ;  /* 0x0000000f1a057220 */ /* 0x000fc80000400000 */
[----:B------:R-:W-:-:S05]  /*45e0*/  FFMA R5, R56, R14, R5 ;  /* 0x0000000e38057223 */ /* 0x000fca0000000005 */
[----:B------:R-:W-:-:S05]  /*45f0*/  F2FP.SATFINITE.E4M3.F32.PACK_AB_MERGE_C R5, RZ, R5, RZ ;  /* 0x00000005ff05723e */ /* 0x000fca00048070ff */
[----:B------:R0:W-:Y:S01]  /*4600*/  @!P3 STG.E.U8 desc[UR20][R16.64+0x39], R5 ;  /* 0x000039051000b986 */ /* 0x0001e2000c101114 */
[----:B------:R-:W-:Y:S05]  /*4610*/  @P0 BRA `(.L_x_102) ;  /* 0x0000000000040947 */ /* 0x000fea0003800000 */
[----:B------:R2:W5:Y:S02]  /*4620*/  LDG.E.U8 R4, desc[UR20][R24.64+0x38] ;  /* 0x0000381418047981 */ /* 0x000564000c1e1100 */
.L_x_102:
[----:B------:R-:W-:Y:S05]  /*4630*/  BSYNC B1 ;  /* 0x0000000000017941 */ /* 0x000fea0003800000 */
.L_x_101:
[----:B-----5:R-:W-:Y:S01]  /*4640*/  LOP3.LUT R4, R4, 0xff, RZ, 0xc0, !PT ;  /* 0x000000ff04047812 */ /* 0x020fe200078ec0ff */
[----:B------:R-:W-:Y:S01]  /*4650*/  BSSY B1, `(.L_x_103) ;  /* 0x000000b000017945 */ /* 0x000fe20003800000 */
[----:B------:R-:W-:Y:S02]  /*4660*/  ISETP.LT.OR P1, PT, R6, 0x9, !P1 ;  /* 0x000000090600780c */ /* 0x000fe40004f21670 */
[----:B------:R-:W-:-:S05]  /*4670*/  F2FP.F16.E4M3.UNPACK_B R4, R4 ;  /* 0x00000004ff04723e */ /* 0x000fca00020006ff */
[----:B------:R-:W-:-:S05]  /*4680*/  HADD2.F32 R4, -RZ, R4.H0_H0 ;  /* 0x20000004ff047230 */ /* 0x000fca0000004100 */
[----:B------:R-:W-:-:S04]  /*4690*/  FMUL R4, R4, R15 ;  /* 0x0000000f04047220 */ /* 0x000fc80000400000 */
[----:B------:R-:W-:-:S05]  /*46a0*/  FFMA R4, R23, R14, R4 ;  /* 0x0000000e17047223 */ /* 0x000fca0000000004 */
[----:B0-----:R-:W-:Y:S02]  /*46b0*/  F2FP.SATFINITE.E4M3.F32.PACK_AB_MERGE_C R5, RZ, R4, RZ ;  /* 0x00000004ff05723e */ /* 0x001fe400048070ff */
[----:B------:R-:W-:-:S03]  /*46c0*/  PRMT R4, RZ, 0x7610, R4 ;  /* 0x00007610ff047816 */ /* 0x000fc60000000004 */
[----:B------:R0:W-:Y:S01]  /*46d0*/  @!P0 STG.E.U8 desc[UR20][R18.64+0x38], R5 ;  /* 0x0000380512008986 */ /* 0x0001e2000c101114 */
[----:B------:R-:W-:Y:S05]  /*46e0*/  @P1 BRA `(.L_x_104) ;  /* 0x0000000000041947 */ /* 0x000fea0003800000 */
[----:B------:R0:W5:Y:S02]  /*46f0*/  LDG.E.U8 R4, desc[UR20][R24.64+0x39] ;  /* 0x0000391418047981 */ /* 0x000164000c1e1100 */
.L_x_104:
[----:B------:R-:W-:Y:S05]  /*4700*/  BSYNC B1 ;  /* 0x0000000000017941 */ /* 0x000fea0003800000 */
.L_x_103:
[----:B------:R-:W-:Y:S05]  /*4710*/  @P1 BRA `(.L_x_105) ;  /* 0x0000000800601947 */ /* 0x000fea0003800000 */
[----:B-----5:R-:W-:-:S04]  /*4720*/  LOP3.LUT R4, R4, 0xff, RZ, 0xc0, !PT ;  /* 0x000000ff04047812 */ /* 0x020fc800078ec0ff */
[----:B------:R-:W-:-:S05]  /*4730*/  F2FP.F16.E4M3.UNPACK_B R4, R4 ;  /* 0x00000004ff04723e */ /* 0x000fca00020006ff */
[----:B------:R-:W-:-:S05]  /*4740*/  HADD2.F32 R4, -RZ, R4.H0_H0 ;  /* 0x20000004ff047230 */ /* 0x000fca0000004100 */
[----:B0-----:R-:W-:-:S04]  /*4750*/  FMUL R5, R4, R15 ;  /* 0x0000000f04057220 */ /* 0x001fc80000400000 */
[----:B------:R-:W-:-:S05]  /*4760*/  FFMA R5, R22, R14, R5 ;  /* 0x0000000e16057223 */ /* 0x000fca0000000005 */
[----:B------:R-:W-:-:S05]  /*4770*/  F2FP.SATFINITE.E4M3.F32.PACK_AB_MERGE_C R5, RZ, R5, RZ ;  /* 0x00000005ff05723e */ /* 0x000fca00048070ff */
[----:B------:R0:W-:Y:S01]  /*4780*/  STG.E.U8 desc[UR20][R18.64+0x39], R5 ;  /* 0x0000390512007986 */ /* 0x0001e2000c101114 */
[----:B------:R-:W-:Y:S05]  /*4790*/  BRA `(.L_x_105) ;  /* 0x0000000800407947 */ /* 0x000fea0003800000 */
.L_x_40:
[C---:B------:R-:W-:Y:S01]  /*47a0*/  ISETP.GE.AND P3, PT, R26.reuse, 0x1, PT ;  /* 0x000000011a00780c */ /* 0x040fe20003f66270 */
[-C--:B--2---:R-:W-:Y:S01]  /*47b0*/  FMUL R85, R85, R14.reuse ;  /* 0x0000000e55557220 */ /* 0x084fe20000400000 */
[----:B------:R-:W-:Y:S01]  /*47c0*/  ISETP.GE.AND P0, PT, R26, 0x2, PT ;  /* 0x000000021a00780c */ /* 0x000fe20003f06270 */
[-C--:B------:R-:W-:Y:S01]  /*47d0*/  FMUL R84, R84, R14.reuse ;  /* 0x0000000e54547220 */ /* 0x080fe20000400000 */
[C---:B------:R-:W-:Y:S01]  /*47e0*/  ISETP.LT.OR P1, PT, R6.reuse, 0x1, !P3 ;  /* 0x000000010600780c */ /* 0x040fe20005f21670 */
[-C--:B------:R-:W-:Y:S01]  /*47f0*/  FMUL R83, R83, R14.reuse ;  /* 0x0000000e53537220 */ /* 0x080fe20000400000 */
[----:B------:R-:W-:Y:S01]  /*4800*/  ISETP.LT.OR P2, PT, R6, 0x1, !P0 ;  /* 0x000000010600780c */ /* 0x000fe20004741670 */
[-C--:B------:R-:W-:Y:S01]  /*4810*/  FMUL R82, R82, R14.reuse ;  /* 0x0000000e52527220 */ /* 0x080fe20000400000 */
[----:B------:R-:W-:Y:S01]  /*4820*/  ISETP.LT.OR P3, PT, R6, 0x9, !P3 ;  /* 0x000000090600780c */ /* 0x000fe20005f61670 */
[-C--:B------:R-:W-:Y:S01]  /*4830*/  FMUL R81, R81, R14.reuse ;  /* 0x0000000e51517220 */ /* 0x080fe20000400000 */
[----:B------:R-:W-:Y:S01]  /*4840*/  F2FP.SATFINITE.E4M3.F32.PACK_AB_MERGE_C R85, RZ, R85, RZ ;  /* 0x00000055ff55723e */ /* 0x000fe200048070ff */
[----:B------:R-:W-:Y:S01]  /*4850*/  FMUL R80, R80, R14 ;  /* 0x0000000e50507220 */ /* 0x000fe20000400000 */
[----:B------:R-:W-:Y:S01]  /*4860*/  F2FP.SATFINITE.E4M3.F32.PACK_AB_MERGE_C R5, RZ, R84, RZ ;  /* 0x00000054ff05723e */ /* 0x000fe200048070ff */
[-C--:B------:R-:W-:Y:S01]  /*4870*/  FMUL R79, R79, R14.reuse ;  /* 0x0000000e4f4f7220 */ /* 0x080fe20000400000 */
[----:B------:R-:W-:Y:S01]  /*4880*/  F2FP.SATFINITE.E4M3.F32.PACK_AB_MERGE_C R83, RZ, R83, RZ ;  /* 0x00000053ff53723e */ /* 0x000fe200048070ff */
[-C--:B------:R-:W-:Y:S01]  /*4890*/  FMUL R78, R78, R14.reuse ;  /* 0x0000000e4e4e7220 */ /* 0x080fe20000400000 */
[----:B------:R-:W-:Y:S01]  /*48a0*/  ISETP.LT.OR P0, PT, R6, 0x9, !P0 ;  /* 0x000000090600780c */ /* 0x000fe20004701670 */
[----:B------:R-:W-:Y:S01]  /*48b0*/  @!P1 STG.E.U8 desc[UR20][R16.64], R85 ;  /* 0x0000005510009986 */ /* 0x000fe2000c101114 */
[C---:B------:R-:W-:Y:S01]  /*48c0*/  ISETP.GE.AND P1, PT, R26.reuse, 0x9, PT ;  /* 0x000000091a00780c */ /* 0x040fe20003f26270 */
[-C--:B------:R-:W-:Y:S01]  /*48d0*/  FMUL R77, R77, R14.reuse ;  /* 0x0000000e4d4d7220 */ /* 0x080fe20000400000 */
[----:B------:R-:W-:Y:S01]  /*48e0*/  F2FP.SATFINITE.E4M3.F32.PACK_AB_MERGE_C R81, RZ, R81, RZ ;  /* 0x00000051ff51723e */ /* 0x000fe200048070ff */
[----:B------:R0:W-:Y:S01]  /*48f0*/  @!P2 STG.E.U8 desc[UR20][R16.64+0x1], R5 ;  /* 0x000001051000a986 */ /* 0x0001e2000c101114 */
[----:B------:R-:W-:Y:S01]  /*4900*/  ISETP.GE.AND P2, PT, R26, 0xa, PT ;  /* 0x0000000a1a00780c */ /* 0x000fe20003f46270 */
[----:B------:R-:W-:Y:S01]  /*4910*/  FMUL R76, R76, R14 ;  /* 0x0000000e4c4c7220 */ /* 0x000fe20000400000 */
[----:B------:R-:W-:Y:S01]  /*4920*/  F2FP.SATFINITE.E4M3.F32.PACK_AB_MERGE_C R25, RZ, R80, RZ ;  /* 0x00000050ff19723e */ /* 0x000fe200048070ff */
[----:B------:R-:W-:Y:S01]  /*4930*/  @!P3 STG.E.U8 desc[UR20][R18.64], R83 ;  /* 0x000000531200b986 */ /* 0x000fe2000c101114 */
[----:B------:R-:W-:Y:S01]  /*4940*/  ISETP.LT.OR P3, PT, R6, 0x1, !P1 ;  /* 0x000000010600780c */ /* 0x000fe20004f61670 */
[-C--:B------:R-:W-:Y:S01]  /*4950*/  FMUL R74, R74, R14.reuse ;  /* 0x0000000e4a4a7220 */ /* 0x080fe20000400000 */
[C---:B------:R-:W-:Y:S01]  /*4960*/  ISETP.LT.OR P5, PT, R6.reuse, 0x1, !P2 ;  /* 0x000000010600780c */ /* 0x040fe200057a1670 */
[-C--:B------:R-:W-:Y:S01]  /*4970*/  FMUL R75, R75, R14.reuse ;  /* 0x0000000e4b4b7220 */ /* 0x080fe20000400000 */
[----:B------:R-:W-:Y:S01]  /*4980*/  ISETP.LT.OR P1, PT, R6, 0x9, !P1 ;  /* 0x000000090600780c */ /* 0x000fe20004f21670 */
[-C--:B------:R-:W-:Y:S01]  /*4990*/  FMUL R73, R73, R14.reuse ;  /* 0x0000000e49497220 */ /* 0x080fe20000400000 */
[----:B------:R-:W-:Y:S01]  /*49a0*/  F2FP.SATFINITE.E4M3.F32.PACK_AB_MERGE_C R79, RZ, R79, RZ ;  /* 0x0000004fff4f723e */ /* 0x000fe200048070ff */
[----:B------:R-:W-:Y:S01]  /*49b0*/  FMUL R72, R72, R14 ;  /* 0x0000000e48487220 */ /* 0x000fe20000400000 */
[----:B0-----:R-:W-:Y:S01]  /*49c0*/  F2FP.SATFINITE.E4M3.F32.PACK_AB_MERGE_C R5, RZ, R82, RZ ;  /* 0x00000052ff05723e */ /* 0x001fe200048070ff */
[-C--:B------:R-:W-:Y:S01]  /*49d0*/  FMUL R70, R70, R14.reuse ;  /* 0x0000000e46467220 */ /* 0x080fe20000400000 */
[----:B------:R-:W-:Y:S01]  /*49e0*/  ISETP.LT.OR P2, PT, R6, 0x9, !P2 ;  /* 0x000000090600780c */ /* 0x000fe20005741670 */
[----:B------:R-:W-:Y:S01]  /*49f0*/  FMUL R71, R71, R14 ;  /* 0x0000000e47477220 */ /* 0x000fe20000400000 */
[----:B------:R-:W-:Y:S01]  /*4a00*/  F2FP.SATFINITE.E4M3.F32.PACK_AB_MERGE_C R27, RZ, R78, RZ ;  /* 0x0000004eff1b723e */ /* 0x000fe200048070ff */
[----:B------:R0:W-:Y:S01]  /*4a10*/  @!P0 STG.E.U8 desc[UR20][R18.64+0x1], R5 ;  /* 0x0000010512008986 */ /* 0x0001e2000c101114 */
[C---:B------:R-:W-:Y:S01]  /*4a20*/  ISETP.GE.AND P0, PT, R26.reuse, 0x11, PT ;  /* 0x000000111a00780c */ /* 0x040fe20003f06270 */
[-C--:B------:R-:W-:Y:S01]  /*4a30*/  FMUL R69, R69, R14.reuse ;  /* 0x0000000e45457220 */ /* 0x080fe20000400000 */
[----:B------:R-:W-:Y:S01]  /*4a40*/  F2FP.SATFINITE.E4M3.F32.PACK_AB_MERGE_C R77, RZ, R77, RZ ;  /* 0x0000004dff4d723e */ /* 0x000fe200048070ff */
[----:B------:R-:W-:Y:S01]  /*4a50*/  @!P3 STG.E.U8 desc[UR20][R16.64+0x8], R81 ;  /* 0x000008511000b986 */ /* 0x000fe2000c101114 */
[----:B------:R-:W-:Y:S01]  /*4a60*/  ISETP.GE.AND P3, PT, R26, 0x12, PT ;  /* 0x000000121a00780c */ /* 0x000fe20003f66270 */
[-C--:B------:R-:W-:Y:S01]  /*4a70*/  FMUL R68, R68, R14.reuse ;  /* 0x0000000e44447220 */ /* 0x080fe20000400000 */
[----:B------:R-:W-:Y:S01]  /*4a80*/  F2FP.SATFINITE.E4M3.F32.PACK_AB_MERGE_C R75, RZ, R75, RZ ;  /* 0x0000004bff4b723e */ /* 0x000fe200048070ff */
[----:B------:R1:W-:Y:S01]  /*4a90*/  @!P5 STG.E.U8 desc[UR20][R16.64+0x9], R25 ;  /* 0x000009191000d986 */ /* 0x0003e2000c101114 */
[C---:B------:R-:W-:Y:S01]  /*4aa0*/  ISETP.LT.OR P5, PT, R6.reuse, 0x1, !P3 ;  /* 0x000000010600780c */ /* 0x040fe20005fa1670 */
[-C--:B------:R-:W-:Y:S01]  /*4ab0*/  FMUL R67, R67, R14.reuse ;  /* 0x0000000e43437220 */ /* 0x080fe20000400000 */
[C---:B------:R-:W-:Y:S01]  /*4ac0*/  ISETP.LT.OR P3, PT, R6.reuse, 0x9, !P3 ;  /* 0x000000090600780c */ /* 0x040fe20005f61670 */
[----:B------:R-:W-:Y:S01]  /*4ad0*/  @!P1 STG.E.U8 desc[UR20][R18.64+0x8], R79 ;  /* 0x0000084f12009986 */ /* 0x000fe2000c101114 */
[----:B------:R-:W-:Y:S01]  /*4ae0*/  ISETP.LT.OR P1, PT, R6, 0x1, !P0 ;  /* 0x000000010600780c */ /* 0x000fe20004721670 */
[----:B------:R-:W-:Y:S01]  /*4af0*/  FMUL R66, R66, R14 ;  /* 0x0000000e42427220 */ /* 0x000fe20000400000 */
[----:B0-----:R-:W-:Y:S01]  /*4b00*/  F2FP.SATFINITE.E4M3.F32.PACK_AB_MERGE_C R5, RZ, R76, RZ ;  /* 0x0000004cff05723e */ /* 0x001fe200048070ff */
[----:B------:R-:W-:Y:S01]  /*4b10*/  @!P2 STG.E.U8 desc[UR20][R18.64+0x9], R27 ;  /* 0x0000091b1200a986 */ /* 0x000fe2000c101114 */
[----:B------:R-:W-:Y:S01]  /*4b20*/  ISETP.GE.AND P2, PT, R26, 0x19, PT ;  /* 0x000000191a00780c */ /* 0x000fe20003f46270 */
[-C--:B------:R-:W-:Y:S01]  /*4b30*/  FMUL R65, R65, R14.reuse ;  /* 0x0000000e41417220 */ /* 0x080fe20000400000 */
[----:B------:R-:W-:Y:S01]  /*4b40*/  ISETP.LT.OR P0, PT, R6, 0x9, !P0 ;  /* 0x000000090600780c */ /* 0x000fe20004701670 */
[----:B------:R-:W-:Y:S01]  /*4b50*/  FMUL R64, R64, R14 ;  /* 0x0000000e40407220 */ /* 0x000fe20000400000 */
[----:B------:R-:W-:Y:S01]  /*4b60*/  ISETP.LT.OR P6, PT, R6, 0x1, !P2 ;  /* 0x000000010600780c */ /* 0x000fe200057c1670 */
[----:B------:R0:W-:Y:S01]  /*4b70*/  @!P5 STG.E.U8 desc[UR20][R16.64+0x11], R5 ;  /* 0x000011051000d986 */ /* 0x0001e2000c101114 */
[----:B-1----:R-:W-:Y:S01]  /*4b80*/  F2FP.SATFINITE.E4M3.F32.PACK_AB_MERGE_C R25, RZ, R74, RZ ;  /* 0x0000004aff19723e */ /* 0x002fe200048070ff */
[-C--:B------:R-:W-:Y:S01]  /*4b90*/  FMUL R62, R62, R14.reuse ;  /* 0x0000000e3e3e7220 */ /* 0x080fe20000400000 */
[----:B------:R-:W-:Y:S01]  /*4ba0*/  F2FP.SATFINITE.E4M3.F32.PACK_AB_MERGE_C R73, RZ, R73, RZ ;  /* 0x00000049ff49723e */ /* 0x000fe200048070ff */
[----:B------:R-:W-:Y:S01]  /*4bb0*/  @!P1 STG.E.U8 desc[UR20][R16.64+0x10], R77 ;  /* 0x0000104d10009986 */ /* 0x000fe2000c101114 */
[----:B------:R-:W-:Y:S01]  /*4bc0*/  ISETP.GE.AND P1, PT, R26, 0x1a, PT ;  /* 0x0000001a1a00780c */ /* 0x000fe20003f26270 */
[-C--:B------:R-:W-:Y:S01]  /*4bd0*/  FMUL R63, R63, R14.reuse ;  /* 0x0000000e3f3f7220 */ /* 0x080fe20000400000 */
[C---:B------:R-:W-:Y:S01]  /*4be0*/  ISETP.LT.OR P2, PT, R6.reuse, 0x9, !P2 ;  /* 0x000000090600780c */ /* 0x040fe20005741670 */
[----:B------:R1:W-:Y:S01]  /*4bf0*/  @!P3 STG.E.U8 desc[UR20][R18.64+0x11], R25 ;  /* 0x000011191200b986 */ /* 0x0003e2000c101114 */
[C---:B------:R-:W-:Y:S01]  /*4c00*/  ISETP.LT.OR P5, PT, R6.reuse, 0x1, !P1 ;  /* 0x000000010600780c */ /* 0x040fe20004fa1670 */
[----:B------:R-:W-:Y:S01]  /*4c10*/  FMUL R61, R61, R14 ;  /* 0x0000000e3d3d7220 */ /* 0x000fe20000400000 */
[----:B------:R-:W-:Y:S01]  /*4c20*/  ISETP.LT.OR P3, PT, R6, 0x9, !P1 ;  /* 0x000000090600780c */ /* 0x000fe20004f61670 */
[----:B------:R-:W-:Y:S01]  /*4c30*/  @!P0 STG.E.U8 desc[UR20][R18.64+0x10], R75 ;  /* 0x0000104b12008986 */ /* 0x000fe2000c101114 */
[----:B0-----:R-:W-:Y:S01]  /*4c40*/  F2FP.SATFINITE.E4M3.F32.PACK_AB_MERGE_C R5, RZ, R72, RZ ;  /* 0x00000048ff05723e */ /* 0x001fe200048070ff */
[-C--:B------:R-:W-:Y:S01]  /*4c50*/  FMUL R60, R60, R14.reuse ;  /* 0x0000000e3c3c7220 */ /* 0x080fe20000400000 */
[C---:B------:R-:W-:Y:S01]  /*4c60*/  ISETP.GE.AND P0, PT, R26.reuse, 0x21, PT ;  /* 0x000000211a00780c */ /* 0x040fe20003f06270 */
[----:B------:R-:W-:Y:S01]  /*4c70*/  @!P6 STG.E.U8 desc[UR20][R16.64+0x18], R73 ;  /* 0x000018491000e986 */ /* 0x000fe2000c101114 */
[----:B------:R-:W-:Y:S01]  /*4c80*/  ISETP.GE.AND P1, PT, R26, 0x22, PT ;  /* 0x000000221a00780c */ /* 0x000fe20003f26270 */
[-C--:B------:R-:W-:Y:S01]  /*4c90*/  FMUL R59, R59, R14.reuse ;  /* 0x0000000e3b3b7220 */ /* 0x080fe20000400000 */
[----:B------:R-:W-:Y:S01]  /*4ca0*/  ISETP.LT.OR P6, PT, R6, 0x1, !P0 ;  /* 0x000000010600780c */ /* 0x000fe200047c1670 */
[----:B------:R-:W-:Y:S01]  /*4cb0*/  FMUL R58, R58, R14 ;  /* 0x0000000e3a3a7220 */ /* 0x000fe20000400000 */
[----:B-1----:R-:W-:Y:S01]  /*4cc0*/  F2FP.SATFINITE.E4M3.F32.PACK_AB_MERGE_C R25, RZ, R70, RZ ;  /* 0x00000046ff19723e */ /* 0x002fe200048070ff */
[----:B------:R0:W-:Y:S01]  /*4cd0*/  @!P5 STG.E.U8 desc[UR20][R16.64+0x19], R5 ;  /* 0x000019051000d986 */ /* 0x0001e2000c101114 */
[----:B------:R-:W-:Y:S01]  /*4ce0*/  ISETP.LT.OR P5, PT, R6, 0x1, !P1 ;  /* 0x000000010600780c */ /* 0x000fe20004fa1670 */
[-C--:B------:R-:W-:Y:S01]  /*4cf0*/  FMUL R57, R57, R14.reuse ;  /* 0x0000000e39397220 */ /* 0x080fe20000400000 */
[----:B------:R-:W-:Y:S01]  /*4d00*/  F2FP.SATFINITE.E4M3.F32.PACK_AB_MERGE_C R71, RZ, R71, RZ ;  /* 0x00000047ff47723e */ /* 0x000fe200048070ff */
[----:B------:R1:W-:Y:S01]  /*4d10*/  @!P3 STG.E.U8 desc[UR20][R18.64+0x19], R25 ;  /* 0x000019191200b986 */ /* 0x0003e2000c101114 */
[----:B------:R-:W-:Y:S01]  /*4d20*/  F2FP.SATFINITE.E4M3.F32.PACK_AB_MERGE_C R69, RZ, R69, RZ ;  /* 0x00000045ff45723e */ /* 0x000fe200048070ff */
[----:B------:R-:W-:Y:S01]  /*4d30*/  FMUL R56, R56, R14 ;  /* 0x0000000e38387220 */ /* 0x000fe20000400000 */
[----:B------:R-:W-:Y:S01]  /*4d40*/  F2FP.SATFINITE.E4M3.F32.PACK_AB_MERGE_C R27, RZ, R68, RZ ;  /* 0x00000044ff1b723e */ /* 0x000fe200048070ff */
[----:B------:R-:W-:Y:S01]  /*4d50*/  @!P2 STG.E.U8 desc[UR20][R18.64+0x18], R71 ;  /* 0x000018471200a986 */ /* 0x000fe2000c101114 */
[----:B------:R-:W-:Y:S01]  /*4d60*/  ISETP.LT.OR P3, PT, R6, 0x9, !P1 ;  /* 0x000000090600780c */ /* 0x000fe20004f61670 */
[-C--:B------:R-:W-:Y:S01]  /*4d70*/  FMUL R23, R23, R14.reuse ;  /* 0x0000000e17177220 */ /* 0x080fe20000400000 */
[----:B------:R-:W-:Y:S01]  /*4d80*/  ISETP.GE.AND P2, PT, R26, 0x29, PT ;  /* 0x000000291a00780c */ /* 0x000fe20003f46270 */
[----:B------:R-:W-:Y:S01]  /*4d90*/  @!P6 STG.E.U8 desc[UR20][R16.64+0x20], R69 ;  /* 0x000020451000e986 */ /* 0x000fe2000c101114 */
[----:B------:R-:W-:Y:S01]  /*4da0*/  ISETP.LT.OR P0, PT, R6, 0x9, !P0 ;  /* 0x000000090600780c */ /* 0x000fe20004701670 */
[----:B------:R-:W-:Y:S01]  /*4db0*/  FMUL R22, R22, R14 ;  /* 0x0000000e16167220 */ /* 0x000fe20000400000 */
[----:B------:R-:W-:Y:S01]  /*4dc0*/  ISETP.GE.AND P1, PT, R26, 0x2a, PT ;  /* 0x0000002a1a00780c */ /* 0x000fe20003f26270 */
[----:B------:R-:W-:Y:S01]  /*4dd0*/  @!P5 STG.E.U8 desc[UR20][R16.64+0x21], R27 ;  /* 0x0000211b1000d986 */ /* 0x000fe2000c101114 */
[----:B------:R-:W-:-:S02]  /*4de0*/  ISETP.LT.OR P6, PT, R6, 0x1, !P2 ;  /* 0x000000010600780c */ /* 0x000fc400057c1670 */
[C---:B------:R-:W-:Y:S02]  /*4df0*/  ISETP.LT.OR P5, PT, R6.reuse, 0x1, !P1 ;  /* 0x000000010600780c */ /* 0x040fe40004fa1670 */
[----:B------:R-:W-:Y:S02]  /*4e00*/  F2FP.SATFINITE.E4M3.F32.PACK_AB_MERGE_C R67, RZ, R67, RZ ;  /* 0x00000043ff43723e */ /* 0x000fe400048070ff */
[----:B0-----:R-:W-:Y:S02]  /*4e10*/  F2FP.SATFINITE.E4M3.F32.PACK_AB_MERGE_C R5, RZ, R66, RZ ;  /* 0x00000042ff05723e */ /* 0x001fe400048070ff */
[----:B------:R-:W-:Y:S01]  /*4e20*/  F2FP.SATFINITE.E4M3.F32.PACK_AB_MERGE_C R65, RZ, R65, RZ ;  /* 0x00000041ff41723e */ /* 0x000fe200048070ff */
[----:B------:R-:W-:Y:S01]  /*4e30*/  @!P0 STG.E.U8 desc[UR20][R18.64+0x20], R67 ;  /* 0x0000204312008986 */ /* 0x000fe2000c101114 */
[----:B-1----:R-:W-:Y:S02]  /*4e40*/  F2FP.SATFINITE.E4M3.F32.PACK_AB_MERGE_C R25, RZ, R64, RZ ;  /* 0x00000040ff19723e */ /* 0x002fe400048070ff */
[C---:B------:R-:W-:Y:S01]  /*4e50*/  ISETP.LT.OR P1, PT, R6.reuse, 0x9, !P1 ;  /* 0x000000090600780c */ /* 0x040fe20004f21670 */
[----:B------:R0:W-:Y:S01]  /*4e60*/  @!P3 STG.E.U8 desc[UR20][R18.64+0x21], R5 ;  /* 0x000021051200b986 */ /* 0x0001e2000c101114 */
[----:B------:R-:W-:-:S02]  /*4e70*/  ISETP.LT.OR P2, PT, R6, 0x9, !P2 ;  /* 0x000000090600780c */ /* 0x000fc40005741670 */
[C---:B------:R-:W-:Y:S01]  /*4e80*/  ISETP.GE.AND P3, PT, R26.reuse, 0x31, PT ;  /* 0x000000311a00780c */ /* 0x040fe20003f66270 */
[----:B------:R-:W-:Y:S01]  /*4e90*/  @!P6 STG.E.U8 desc[UR20][R16.64+0x28], R65 ;  /* 0x000028411000e986 */ /* 0x000fe2000c101114 */
[----:B------:R-:W-:Y:S02]  /*4ea0*/  ISETP.GE.AND P0, PT, R26, 0x32, PT ;  /* 0x000000321a00780c */ /* 0x000fe40003f06270 */
[----:B------:R-:W-:Y:S01]  /*4eb0*/  F2FP.SATFINITE.E4M3.F32.PACK_AB_MERGE_C R63, RZ, R63, RZ ;  /* 0x0000003fff3f723e */ /* 0x000fe200048070ff */
[----:B------:R1:W-:Y:S01]  /*4ec0*/  @!P5 STG.E.U8 desc[UR20][R16.64+0x29], R25 ;  /* 0x000029191000d986 */ /* 0x0003e2000c101114 */
[C---:B------:R-:W-:Y:S02]  /*4ed0*/  ISETP.LT.OR P5, PT, R6.reuse, 0x1, !P3 ;  /* 0x000000010600780c */ /* 0x040fe40005fa1670 */
[----:B------:R-:W-:Y:S02]  /*4ee0*/  ISETP.LT.OR P6, PT, R6, 0x1, !P0 ;  /* 0x000000010600780c */ /* 0x000fe400047c1670 */
[----:B0-----:R-:W-:Y:S01]  /*4ef0*/  F2FP.SATFINITE.E4M3.F32.PACK_AB_MERGE_C R5, RZ, R62, RZ ;  /* 0x0000003eff05723e */ /* 0x001fe200048070ff */
[----:B------:R-:W-:Y:S01]  /*4f00*/  @!P2 STG.E.U8 desc[UR20][R18.64+0x28], R63 ;  /* 0x0000283f1200a986 */ /* 0x000fe2000c101114 */
[----:B------:R-:W-:-:S02]  /*4f10*/  F2FP.SATFINITE.E4M3.F32.PACK_AB_MERGE_C R61, RZ, R61, RZ ;  /* 0x0000003dff3d723e */ /* 0x000fc400048070ff */
[----:B------:R-:W-:Y:S01]  /*4f20*/  ISETP.GE.AND P2, PT, R26, 0x3a, PT ;  /* 0x0000003a1a00780c */ /* 0x000fe20003f46270 */
[----:B------:R0:W-:Y:S01]  /*4f30*/  @!P1 STG.E.U8 desc[UR20][R18.64+0x29], R5 ;  /* 0x0000290512009986 */ /* 0x0001e2000c101114 */
[----:B------:R-:W-:Y:S02]  /*4f40*/  ISETP.LT.OR P1, PT, R6, 0x9, !P3 ;  /* 0x000000090600780c */ /* 0x000fe40005f21670 */
[----:B-1----:R-:W-:Y:S01]  /*4f50*/  F2FP.SATFINITE.E4M3.F32.PACK_AB_MERGE_C R25, RZ, R60, RZ ;  /* 0x0000003cff19723e */ /* 0x002fe200048070ff */
[----:B------:R-:W-:Y:S01]  /*4f60*/  @!P5 STG.E.U8 desc[UR20][R16.64+0x30], R61 ;  /* 0x0000303d1000d986 */ /* 0x000fe2000c101114 */
[----:B------:R-:W-:Y:S02]  /*4f70*/  ISETP.GE.AND P3, PT, R26, 0x39, PT ;  /* 0x000000391a00780c */ /* 0x000fe40003f66270 */
[C---:B------:R-:W-:Y:S01]  /*4f80*/  ISETP.LT.OR P0, PT, R6.reuse, 0x9, !P0 ;  /* 0x000000090600780c */ /* 0x040fe20004701670 */
[----:B------:R1:W-:Y:S01]  /*4f90*/  @!P6 STG.E.U8 desc[UR20][R16.64+0x31], R25 ;  /* 0x000031191000e986 */ /* 0x0003e2000c101114 */
[----:B------:R-:W-:-:S02]  /*4fa0*/  ISETP.LT.OR P5, PT, R6, 0x1, !P3 ;  /* 0x000000010600780c */ /* 0x000fc40005fa1670 */
[C---:B------:R-:W-:Y:S02]  /*4fb0*/  ISETP.LT.OR P6, PT, R6.reuse, 0x1, !P2 ;  /* 0x000000010600780c */ /* 0x040fe400057c1670 */
[C---:B------:R-:W-:Y:S02]  /*4fc0*/  ISETP.LT.OR P3, PT, R6.reuse, 0x9, !P3 ;  /* 0x000000090600780c */ /* 0x040fe40005f61670 */
[----:B------:R-:W-:Y:S02]  /*4fd0*/  ISETP.LT.OR P2, PT, R6, 0x9, !P2 ;  /* 0x000000090600780c */ /* 0x000fe40005741670 */
[----:B------:R-:W-:Y:S02]  /*4fe0*/  F2FP.SATFINITE.E4M3.F32.PACK_AB_MERGE_C R59, RZ, R59, RZ ;  /* 0x0000003bff3b723e */ /* 0x000fe400048070ff */
[----:B0-----:R-:W-:Y:S02]  /*4ff0*/  F2FP.SATFINITE.E4M3.F32.PACK_AB_MERGE_C R5, RZ, R58, RZ ;  /* 0x0000003aff05723e */ /* 0x001fe400048070ff */
[----:B------:R-:W-:Y:S01]  /*5000*/  F2FP.SATFINITE.E4M3.F32.PACK_AB_MERGE_C R57, RZ, R57, RZ ;  /* 0x00000039ff39723e */ /* 0x000fe200048070ff */
[----:B------:R0:W-:Y:S01]  /*5010*/  @!P1 STG.E.U8 desc[UR20][R18.64+0x30], R59 ;  /* 0x0000303b12009986 */ /* 0x0001e2000c101114 */
[----:B-1----:R-:W-:-:S02]  /*5020*/  F2FP.SATFINITE.E4M3.F32.PACK_AB_MERGE_C R25, RZ, R56, RZ ;  /* 0x00000038ff19723e */ /* 0x002fc400048070ff */
[----:B------:R-:W-:Y:S01]  /*5030*/  F2FP.SATFINITE.E4M3.F32.PACK_AB_MERGE_C R23, RZ, R23, RZ ;  /* 0x00000017ff17723e */ /* 0x000fe200048070ff */
[----:B------:R0:W-:Y:S01]  /*5040*/  @!P0 STG.E.U8 desc[UR20][R18.64+0x31], R5 ;  /* 0x0000310512008986 */ /* 0x0001e2000c101114 */
[----:B------:R-:W-:-:S03]  /*5050*/  F2FP.SATFINITE.E4M3.F32.PACK_AB_MERGE_C R27, RZ, R22, RZ ;  /* 0x00000016ff1b723e */ /* 0x000fc600048070ff */
[----:B------:R0:W-:Y:S04]  /*5060*/  @!P5 STG.E.U8 desc[UR20][R16.64+0x38], R57 ;  /* 0x000038391000d986 */ /* 0x0001e8000c101114 */
[----:B------:R0:W-:Y:S04]  /*5070*/  @!P6 STG.E.U8 desc[UR20][R16.64+0x39], R25 ;  /* 0x000039191000e986 */ /* 0x0001e8000c101114 */
[----:B------:R0:W-:Y:S04]  /*5080*/  @!P3 STG.E.U8 desc[UR20][R18.64+0x38], R23 ;  /* 0x000038171200b986 */ /* 0x0001e8000c101114 */
[----:B------:R0:W-:Y:S02]  /*5090*/  @!P2 STG.E.U8 desc[UR20][R18.64+0x39], R27 ;  /* 0x0000391b1200a986 */ /* 0x0001e4000c101114 */
.L_x_105:
[----:B------:R-:W-:Y:S05]  /*50a0*/  BSYNC B0 ;  /* 0x0000000000007941 */ /* 0x000fea0003800000 */
.L_x_39:
[C---:B------:R-:W-:Y:S01]  /*50b0*/  LEA R2, P0, R8.reuse, R2, 0x1 ;  /* 0x0000000208027211 */ /* 0x040fe200078008ff */
[----:B------:R-:W-:Y:S01]  /*50c0*/  ULDC.64 UR6, c[0x0][0x650] ;  /* 0x0001940000067ab9 */ /* 0x000fe20000000a00 */
[----:B-----5:R-:W-:Y:S01]  /*50d0*/  IMAD.U32 R4, RZ, RZ, UR16 ;  /* 0x00000010ff047e24 */ /* 0x020fe2000f8e00ff */
[----:B0-----:R-:W-:Y:S01]  /*50e0*/  PRMT R16, RZ, 0x7610, R16 ;  /* 0x00007610ff107816 */ /* 0x001fe20000000010 */
[----:B------:R-:W-:Y:S01]  /*50f0*/  IMAD.MOV.U32 R6, RZ, RZ, -0x1 ;  /* 0xffffffffff067424 */ /* 0x000fe200078e00ff */
[----:B------:R-:W-:Y:S01]  /*5100*/  LEA.HI.X R3, R8, R3, R0, 0x1, P0 ;  /* 0x0000000308037211 */ /* 0x000fe200000f0c00 */
[----:B------:R0:W-:Y:S01]  /*5110*/  SYNCS.ARRIVE.TRANS64.A1T0 RZ, [R4+UR23], RZ ;  /* 0x000000ff04ff79a7 */ /* 0x0001e20008100017 */
[----:B------:R-:W-:Y:S01]  /*5120*/  ISETP.GE.U32.AND P0, PT, R2, UR6, PT ;  /* 0x0000000602007c0c */ /* 0x000fe2000bf06070 */
[----:B------:R-:W-:-:S03]  /*5130*/  IMAD.MOV.U32 R5, RZ, RZ, -0x1 ;  /* 0xffffffffff057424 */ /* 0x000fc600078e00ff */
[----:B------:R-:W-:Y:S01]  /*5140*/  ISETP.GE.U32.AND.EX P0, PT, R3, UR7, PT, P0 ;  /* 0x0000000703007c0c */ /* 0x000fe2000bf06100 */
[----:B0-----:R-:W-:-:S12]  /*5150*/  IMAD.MOV.U32 R4, RZ, RZ, -0x1 ;  /* 0xffffffffff047424 */ /* 0x001fd800078e00ff */
[----:B------:R-:W-:Y:S05]  /*5160*/  @P0 BRA `(.L_x_106) ;  /* 0x0000000400600947 */ /* 0x000fea0003800000 */
[----:B------:R-:W0:Y:S01]  /*5170*/  S2R R28, SR_CTAID.X ;  /* 0x00000000001c7919 */ /* 0x000e220000002500 */
[----:B------:R-:W5:Y:S01]  /*5180*/  LDC.64 R22, c[0x0][0x628] ;  /* 0x00018a00ff167b82 */ /* 0x000f620000000a00 */
[----:B------:R-:W-:Y:S01]  /*5190*/  ULDC UR6, c[0x0][0x150] ;  /* 0x0000540000067ab9 */ /* 0x000fe20000000800 */
[----:B-1----:R-:W-:Y:S01]  /*51a0*/  IMAD.MOV.U32 R18, RZ, RZ, R2 ;  /* 0x000000ffff127224 */ /* 0x002fe200078e0002 */
[----:B------:R-:W1:Y:S01]  /*51b0*/  S2R R30, SR_CTAID.Y ;  /* 0x00000000001e7919 */ /* 0x000e620000002600 */
[----:B------:R-:W-:-:S04]  /*51c0*/  IMAD.MOV.U32 R19, RZ, RZ, R3 ;  /* 0x000000ffff137224 */ /* 0x000fc800078e0003 */
[----:B------:R-:W1:Y:S08]  /*51d0*/  LDC R31, c[0x0][0x144] ;  /* 0x00005100ff1f7b82 */ /* 0x000e700000000800 */
[----:B------:R-:W1:Y:S08]  /*51e0*/  LDC R6, c[0x0][0x630] ;  /* 0x00018c00ff067b82 */ /* 0x000e700000000800 */
[----:B------:R-:W1:Y:S01]  /*51f0*/  LDC.64 R26, c[0x0][0x620] ;  /* 0x00018800ff1a7b82 */ /* 0x000e620000000a00 */
[----:B-----5:R-:W-:-:S04]  /*5200*/  ISETP.NE.U32.AND P0, PT, R22, RZ, PT ;  /* 0x000000ff1600720c */ /* 0x020fc80003f05070 */
[----:B------:R-:W-:Y:S02]  /*5210*/  ISETP.NE.AND.EX P0, PT, R23, RZ, PT, P0 ;  /* 0x000000ff1700720c */ /* 0x000fe40003f05300 */
[----:B0-----:R-:W-:-:S05]  /*5220*/  I2FP.F32.U32 R4, R28 ;  /* 0x0000001c00047245 */ /* 0x001fca0000201000 */
[----:B------:R-:W-:-:S04]  /*5230*/  FMUL R4, R4, UR6 ;  /* 0x0000000604047c20 */ /* 0x000fc80008400000 */
[----:B------:R0:W0:Y:S02]  /*5240*/  F2I.U32.TRUNC.NTZ R29, R4 ;  /* 0x00000004001d7305 */ /* 0x000024000020f000 */
[----:B------:R-:W-:Y:S05]  /*5250*/  @!P0 BRA `(.L_x_107) ;  /* 0x0000000000288947 */ /* 0x000fea0003800000 */
[----:B------:R-:W5:Y:S02]  /*5260*/  LDC R5, c[0x0][0x634] ;  /* 0x00018d00ff057b82 */ /* 0x000f640000000800 */
[----:B-----5:R-:W-:-:S05]  /*5270*/  IADD3 R19, P0, R2, R5, RZ ;  /* 0x0000000502137210 */ /* 0x020fca0007f1e0ff */
[----:B--234-:R-:W-:-:S04]  /*5280*/  IMAD.X R25, RZ, RZ, R3, P0 ;  /* 0x000000ffff197224 */ /* 0x01cfc800000e0603 */
[----:B0-----:R-:W-:-:S04]  /*5290*/  IMAD.WIDE.U32 R4, R25, R22, RZ ;  /* 0x0000001619047225 */ /* 0x001fc800078e00ff */
[----:B------:R-:W-:-:S04]  /*52a0*/  IMAD.WIDE.U32 R16, P0, R19, R23, R4 ;  /* 0x0000001713107225 */ /* 0x000fc80007800004 */
[----:B------:R-:W-:-:S04]  /*52b0*/  IMAD.WIDE.U32 R4, R19, R22, RZ ;  /* 0x0000001613047225 */ /* 0x000fc800078e00ff */
[----:B------:R-:W-:Y:S01]  /*52c0*/  IMAD.X R19, RZ, RZ, RZ, P0 ;  /* 0x000000ffff137224 */ /* 0x000fe200000e06ff */
[----:B------:R-:W-:Y:S01]  /*52d0*/  IADD3 RZ, P0, R5, R16, RZ ;  /* 0x0000001005ff7210 */ /* 0x000fe20007f1e0ff */
[----:B------:R-:W-:-:S04]  /*52e0*/  IMAD.MOV.U32 R18, RZ, RZ, R17 ;  /* 0x000000ffff127224 */ /* 0x000fc800078e0011 */
[----:B------:R-:W-:-:S08]  /*52f0*/  IMAD.WIDE.U32.X R18, R25, R23, R18, P0 ;  /* 0x0000001719127225 */ /* 0x000fd000000e0412 */
.L_x_107:
[-CC-:B-1234-:R-:W-:Y:S01]  /*5300*/  SHF.R.U64 R24, R18, R6.reuse, R19.reuse ;  /* 0x0000000612187219 */ /* 0x19efe20000001213 */
[----:B------:R-:W1:Y:S01]  /*5310*/  LDC.64 R34, c[0x0][0x640] ;  /* 0x00019000ff227b82 */ /* 0x000e620000000a00 */
[----:B0-----:R-:W-:Y:S01]  /*5320*/  SHF.R.U32.HI R4, RZ, R6, R19 ;  /* 0x00000006ff047219 */ /* 0x001fe20000011613 */
[----:B------:R-:W-:Y:S01]  /*5330*/  IMAD.MOV R29, RZ, RZ, -R29 ;  /* 0x000000ffff1d7224 */ /* 0x000fe200078e0a1d */
[----:B------:R-:W-:Y:S01]  /*5340*/  IADD3 R17, P0, RZ, -R24, RZ ;  /* 0x80000018ff117210 */ /* 0x000fe20007f1e0ff */
[----:B------:R-:W-:Y:S01]  /*5350*/  ULDC UR6, c[0x0][0x154] ;  /* 0x0000550000067ab9 */ /* 0x000fe20000000800 */
[----:B------:R-:W-:Y:S02]  /*5360*/  IMAD.MOV.U32 R19, RZ, RZ, 0x1 ;  /* 0x00000001ff137424 */ /* 0x000fe400078e00ff */
[----:B------:R-:W-:Y:S01]  /*5370*/  IMAD R29, R31, R29, R28 ;  /* 0x0000001d1f1d7224 */ /* 0x000fe200078e021c */
[----:B------:R-:W0:Y:S01]  /*5380*/  LDC R16, c[0x0][0x618] ;  /* 0x00018600ff107b82 */ /* 0x000e220000000800 */
[----:B------:R-:W-:-:S04]  /*5390*/  IMAD.X R5, RZ, RZ, ~R4, P0 ;  /* 0x000000ffff057224 */ /* 0x000fc800000e0e04 */
[-C--:B------:R-:W-:Y:S02]  /*53a0*/  IMAD R6, R5, R26.reuse, RZ ;  /* 0x0000001a05067224 */ /* 0x080fe400078e02ff */
[C---:B------:R-:W-:Y:S01]  /*53b0*/  IMAD.WIDE.U32 R4, R17.reuse, R26, R2 ;  /* 0x0000001a11047225 */ /* 0x040fe200078e0002 */
[----:B------:R-:W2:Y:S03]  /*53c0*/  LDC R18, c[0x0][0x608] ;  /* 0x00018200ff127b82 */ /* 0x000ea60000000800 */
[----:B------:R-:W-:Y:S01]  /*53d0*/  IMAD R17, R17, R27, R6 ;  /* 0x0000001b11117224 */ /* 0x000fe200078e0206 */
[----:B------:R-:W-:-:S03]  /*53e0*/  I2FP.F32.U32 R6, R30 ;  /* 0x0000001e00067245 */ /* 0x000fc60000201000 */
[----:B------:R-:W-:Y:S01]  /*53f0*/  IMAD.IADD R5, R5, 0x1, R17 ;  /* 0x0000000105057824 */ /* 0x000fe200078e0211 */
[----:B------:R-:W3:Y:S01]  /*5400*/  LDC R32, c[0x0][0x658] ;  /* 0x00019600ff207b82 */ /* 0x000ee20000000800 */
[----:B-1----:R-:W-:Y:S01]  /*5410*/  ISETP.NE.U32.AND P0, PT, R34, RZ, PT ;  /* 0x000000ff2200720c */ /* 0x002fe20003f05070 */
[----:B------:R-:W-:-:S03]  /*5420*/  IMAD.MOV.U32 R17, RZ, RZ, -0x1 ;  /* 0xffffffffff117424 */ /* 0x000fc600078e00ff */
[----:B------:R-:W-:-:S03]  /*5430*/  ISETP.NE.AND.EX P0, PT, R35, RZ, PT, P0 ;  /* 0x000000ff2300720c */ /* 0x000fc60003f05300 */
[----:B------:R-:W1:Y:S01]  /*5440*/  LDC R27, c[0x0][0x148] ;  /* 0x00005200ff1b7b82 */ /* 0x000e620000000800 */
[-CC-:B0-----:R-:W-:Y:S02]  /*5450*/  SHF.R.U64 R22, R4, R16.reuse, R5.reuse ;  /* 0x0000001004167219 */ /* 0x181fe40000001205 */
[----:B------:R-:W-:Y:S01]  /*5460*/  SHF.R.U32.HI R5, RZ, R16, R5 ;  /* 0x00000010ff057219 */ /* 0x000fe20000011605 */
[----:B------:R-:W-:-:S04]  /*5470*/  FMUL R16, R6, UR6 ;  /* 0x0000000606107c20 */ /* 0x000fc80008400000 */
[----:B------:R-:W0:Y:S01]  /*5480*/  LDC R28, c[0x0][0x600] ;  /* 0x00018000ff1c7b82 */ /* 0x000e220000000800 */
[----:B------:R4:W0:Y:S01]  /*5490*/  F2I.U32.TRUNC.NTZ R25, R16 ;  /* 0x0000001000197305 */ /* 0x000822000020f000 */
[-CC-:B--2---:R-:W-:Y:S02]  /*54a0*/  SHF.R.U64 R6, R22, R18.reuse, R5.reuse ;  /* 0x0000001216067219 */ /* 0x184fe40000001205 */
[----:B------:R-:W-:-:S04]  /*54b0*/  SHF.R.U32.HI R5, RZ, R18, R5 ;  /* 0x00000012ff057219 */ /* 0x000fc80000011605 */
[----:B------:R-:W2:Y:S01]  /*54c0*/  LDC R33, c[0x0][0x648] ;  /* 0x00019200ff217b82 */ /* 0x000ea20000000800 */
[-CC-:B---3--:R-:W-:Y:S02]  /*54d0*/  SHF.R.U64 R26, R6, R32.reuse, R5.reuse ;  /* 0x00000020061a7219 */ /* 0x188fe40000001205 */
[-C--:B------:R-:W-:Y:S02]  /*54e0*/  SHF.L.U32 R17, R17, R32.reuse, RZ ;  /* 0x0000002011117219 */ /* 0x080fe400000006ff */
[-C--:B------:R-:W-:Y:S01]  /*54f0*/  SHF.R.U32.HI R5, RZ, R32.reuse, R5 ;  /* 0x00000020ff057219 */ /* 0x080fe20000011605 */
[----:B------:R-:W-:Y:S01]  /*5500*/  IMAD.MOV.U32 R4, RZ, RZ, R26 ;  /* 0x000000ffff047224 */ /* 0x000fe200078e001a */
[----:B------:R-:W-:Y:S01]  /*5510*/  SHF.L.U32 R32, R19, R32, RZ ;  /* 0x0000002013207219 */ /* 0x000fe200000006ff */
[----:B------:R-:W3:Y:S01]  /*5520*/  LDC R36, c[0x0][0x638] ;  /* 0x00018e00ff247b82 */ /* 0x000ee20000000800 */
[----:B------:R-:W-:-:S07]  /*5530*/  LOP3.LUT R31, RZ, R17, RZ, 0x33, !PT ;  /* 0x00000011ff1f7212 */ /* 0x000fce00078e33ff */
[----:B------:R-:W0:Y:S01]  /*5540*/  LDC R37, c[0x0][0x610] ;  /* 0x00018400ff257b82 */ /* 0x000e220000000800 */
[----:B----4-:R-:W-:Y:S05]  /*5550*/  @!P0 BRA `(.L_x_108) ;  /* 0x0000000000288947 */ /* 0x010fea0003800000 */
[----:B------:R-:W4:Y:S02]  /*5560*/  LDC R19, c[0x0][0x64c] ;  /* 0x00019300ff137b82 */ /* 0x000f240000000800 */
[----:B----4-:R-:W-:-:S05]  /*5570*/  IADD3 R19, P0, R26, R19, RZ ;  /* 0x000000131a137210 */ /* 0x010fca0007f1e0ff */
        /* <DEDUP_REMOVED lines=8> */
.L_x_108:
[----:B--2---:R-:W-:Y:S01]  /*5600*/  SHF.R.U64 R4, R4, R33, R5 ;  /* 0x0000002104047219 */ /* 0x004fe20000001205 */
[----:B0-----:R-:W-:Y:S01]  /*5610*/  VIADD R19, R28, 0xffffffff ;  /* 0xffffffff1c137836 */ /* 0x001fe20000000000 */
[----:B------:R-:W-:Y:S01]  /*5620*/  LOP3.LUT R17, R6, R31, RZ, 0xc0, !PT ;  /* 0x0000001f06117212 */ /* 0x000fe200078ec0ff */
[----:B------:R-:W-:Y:S02]  /*5630*/  IMAD.MOV R25, RZ, RZ, -R25 ;  /* 0x000000ffff197224 */ /* 0x000fe400078e0a19 */
[----:B------:R-:W-:Y:S02]  /*5640*/  IMAD.MOV R5, RZ, RZ, -R4 ;  /* 0x000000ffff057224 */ /* 0x000fe400078e0a04 */
[----:B------:R-:W-:Y:S01]  /*5650*/  IMAD R6, R32, R4, R17 ;  /* 0x0000000420067224 */ /* 0x000fe200078e0211 */
[----:B------:R-:W-:Y:S01]  /*5660*/  LOP3.LUT R17, R22, R19, RZ, 0xc0, !PT ;  /* 0x0000001316117212 */ /* 0x000fe200078ec0ff */
[----:B-1----:R-:W-:Y:S02]  /*5670*/  @P4 IMAD R29, R27, R25, R30 ;  /* 0x000000191b1d4224 */ /* 0x002fe400078e021e */
[----:B---3--:R-:W-:-:S02]  /*5680*/  IMAD R4, R5, R36, R26 ;  /* 0x0000002405047224 */ /* 0x008fc400078e021a */
[----:B------:R-:W-:Y:S02]  /*5690*/  IMAD R6, R6, R37, R29 ;  /* 0x0000002506067224 */ /* 0x000fe400078e021d */
[----:B------:R-:W-:Y:S02]  /*56a0*/  IMAD R5, R4, R28, R17 ;  /* 0x0000001c04057224 */ /* 0x000fe400078e0211 */
[----:B------:R-:W-:-:S03]  /*56b0*/  IMAD.MOV.U32 R16, RZ, RZ, 0x1 ;  /* 0x00000001ff107424 */ /* 0x000fc600078e00ff */
[----:B------:R-:W-:Y:S02]  /*56c0*/  SEL R4, R5, R6, !P4 ;  /* 0x0000000605047207 */ /* 0x000fe40006000000 */
[----:B------:R-:W-:Y:S01]  /*56d0*/  SEL R6, R6, R5, !P4 ;  /* 0x0000000506067207 */ /* 0x000fe20006000000 */
[----:B------:R-:W-:-:S07]  /*56e0*/  IMAD.MOV.U32 R5, RZ, RZ, R24 ;  /* 0x000000ffff057224 */ /* 0x000fce00078e0018 */
.L_x_106:
[----:B------:R-:W-:Y:S02]  /*56f0*/  LOP3.LUT P0, RZ, R16, 0xff, RZ, 0xc0, !PT ;  /* 0x000000ff10ff7812 */ /* 0x000fe4000780c0ff */
[----:B------:R-:W-:-:S11]  /*5700*/  LOP3.LUT R87, R87, 0x1, RZ, 0x3c, !PT ;  /* 0x0000000157577812 */ /* 0x000fd600078e3cff */
[----:B------:R-:W-:Y:S05]  /*5710*/  @P0 BRA `(.L_x_109) ;  /* 0xffffffbc00d80947 */ /* 0x000fea000383ffff */
[----:B------:R-:W-:Y:S05]  /*5720*/  EXIT ;  /* 0x000000000000794d */ /* 0x000fea0003800000 */
.L_x_17:
[----:B------:R-:W-:-:S08]  /*5730*/  ISETP.NE.AND P0, PT, R18, RZ, PT ;  /* 0x000000ff1200720c */ /* 0x000fd00003f05270 */
[----:B--23-5:R-:W0:-:S00]  /*5740*/  USETMAXREG.DEALLOC.CTAPOOL 0x28 ;  /* 0x00000028000079c8 */ /* 0x02ce0000080e0500 */
[----:B------:R-:W-:Y:S05]  /*5750*/  @P0 EXIT ;  /* 0x000000000000094d */ /* 0x000fea0003800000 */
[----:B0-----:R-:W-:Y:S01]  /*5760*/  LOP3.LUT P0, RZ, R20, 0xff, RZ, 0xc0, !PT ;  /* 0x000000ff14ff7812 */ /* 0x001fe2000780c0ff */
[----:B------:R-:W-:Y:S02]  /*5770*/  IMAD.MOV.U32 R12, RZ, RZ, 0x1 ;  /* 0x00000001ff0c7424 */ /* 0x000fe400078e00ff */
[----:B------:R-:W-:-:S10]  /*5780*/  IMAD.MOV.U32 R15, RZ, RZ, RZ ;  /* 0x000000ffff0f7224 */ /* 0x000fd400078e00ff */
[----:B------:R-:W-:Y:S05]  /*5790*/  @!P0 BRA `(.L_x_110) ;  /* 0x0000000c005c8947 */ /* 0x000fea0003800000 */
[----:B------:R-:W0:Y:S01]  /*57a0*/  S2UR UR9, SR_CgaCtaId ;  /* 0x00000000000979c3 */ /* 0x000e220000008800 */
[----:B------:R-:W-:Y:S01]  /*57b0*/  UMOV UR11, 0x1 ;  /* 0x00000001000b7882 */ /* 0x000fe20000000000 */
[----:B------:R-:W-:Y:S01]  /*57c0*/  LOP3.LUT P0, RZ, R11, 0x1f, RZ, 0xc0, !PT ;  /* 0x0000001f0bff7812 */ /* 0x000fe2000780c0ff */
[----:B------:R-:W-:Y:S01]  /*57d0*/  ULDC UR5, c[0x0][0x658] ;  /* 0x0001960000057ab9 */ /* 0x000fe20000000800 */
[----:B------:R-:W-:Y:S01]  /*57e0*/  UMOV UR7, 0xffffffff ;  /* 0xffffffff00077882 */ /* 0x000fe20000000000 */
[----:B------:R-:W-:Y:S01]  /*57f0*/  BSSY B0, `(.L_x_110) ;  /* 0x00000d1000007945 */ /* 0x000fe20003800000 */
[----:B------:R-:W-:Y:S01]  /*5800*/  USHF.L.U32 UR7, UR7, UR5, URZ ;  /* 0x0000000507077299 */ /* 0x000fe2000800063f */
[C---:B------:R-:W-:Y:S01]  /*5810*/  ISETP.NE.AND P2, PT, R10.reuse, RZ, PT ;  /* 0x000000ff0a00720c */ /* 0x040fe20003f45270 */
[----:B------:R-:W-:Y:S01]  /*5820*/  IMAD.MOV.U32 R14, RZ, RZ, 0x1 ;  /* 0x00000001ff0e7424 */ /* 0x000fe200078e00ff */
[----:B------:R-:W-:Y:S01]  /*5830*/  ISETP.NE.OR P0, PT, R10, RZ, !P0 ;  /* 0x000000ff0a00720c */ /* 0x000fe20004705670 */
[----:B------:R-:W-:Y:S01]  /*5840*/  IMAD.MOV.U32 R12, RZ, RZ, 0x1 ;  /* 0x00000001ff0c7424 */ /* 0x000fe200078e00ff */
[----:B------:R-:W-:Y:S01]  /*5850*/  LOP3.LUT R13, R7, 0x2, RZ, 0xfc, !PT ;  /* 0x00000002070d7812 */ /* 0x000fe200078efcff */
[----:B------:R-:W-:Y:S01]  /*5860*/  IMAD.MOV.U32 R15, RZ, RZ, RZ ;  /* 0x000000ffff0f7224 */ /* 0x000fe200078e00ff */
[----:B------:R-:W-:Y:S01]  /*5870*/  ULDC UR4, c[0x0][0x600] ;  /* 0x0001800000047ab9 */ /* 0x000fe20000000800 */
[----:B------:R-:W-:Y:S01]  /*5880*/  UMOV UR18, 0x5 ;  /* 0x0000000500127882 */ /* 0x000fe20000000000 */
[----:B------:R-:W-:-:S02]  /*5890*/  UIADD3 UR25, UR13, 0x1, URZ ;  /* 0x000000010d197890 */ /* 0x000fc4000fffe03f */
[----:B------:R-:W-:Y:S02]  /*58a0*/  UIADD3 UR4, UR4, -0x1, URZ ;  /* 0xffffffff04047890 */ /* 0x000fe4000fffe03f */
[----:B------:R-:W-:Y:S02]  /*58b0*/  USHF.L.U32 UR5, UR11, UR5, URZ ;  /* 0x000000050b057299 */ /* 0x000fe4000800063f */
[----:B------:R-:W-:Y:S01]  /*58c0*/  ULOP3.LUT UR7, URZ, UR7, URZ, 0x33, !UPT ;  /* 0x000000073f077292 */ /* 0x000fe2000f8e333f */
[----:B------:R-:W-:Y:S01]  /*58d0*/  ULDC.64 UR26, c[0x0][0x198] ;  /* 0x00006600001a7ab9 */ /* 0x000fe20000000a00 */
[----:B0-----:R-:W-:Y:S02]  /*58e0*/  ULOP3.LUT UR8, UR9, 0x1, URZ, 0xc0, !UPT ;  /* 0x0000000109087892 */ /* 0x001fe4000f8ec03f */
[----:B------:R-:W-:Y:S02]  /*58f0*/  USHF.R.U32.HI UR28, URZ, 0x1, UR9 ;  /* 0x000000013f1c7899 */ /* 0x000fe40008011609 */
[----:B------:R-:W-:-:S02]  /*5900*/  USHF.L.U32 UR6, UR9, 0x5, URZ ;  /* 0x0000000509067899 */ /* 0x000fc4000800063f */
[----:B------:R-:W-:Y:S02]  /*5910*/  USHF.L.U32 UR29, UR9, 0xb, URZ ;  /* 0x0000000b091d7899 */ /* 0x000fe4000800063f */
[----:B------:R-:W-:Y:S02]  /*5920*/  ULOP3.LUT UR9, UR9, 0xfffffffe, URZ, 0xc0, !UPT ;  /* 0xfffffffe09097892 */ /* 0x000fe4000f8ec03f */
[----:B------:R-:W-:Y:S02]  /*5930*/  UISETP.GT.U32.AND UP0, UPT, UR8, 0xffff, UPT ;  /* 0x0000ffff0800788c */ /* 0x000fe4000bf04070 */
[----:B------:R-:W-:Y:S02]  /*5940*/  USHF.L.U32 UR10, UR11, UR9, URZ ;  /* 0x000000090b0a7299 */ /* 0x000fe4000800063f */
[----:B------:R-:W-:Y:S02]  /*5950*/  ULOP3.LUT UR9, UR9, 0x1, URZ, 0xfc, !UPT ;  /* 0x0000000109097892 */ /* 0x000fe4000f8efc3f */
[----:B------:R-:W-:-:S02]  /*5960*/  USEL UR8, UR8, 0xffff, !UP0 ;  /* 0x0000ffff08087887 */ /* 0x000fc4000c000000 */
[----:B------:R-:W-:Y:S02]  /*5970*/  USHF.L.U32 UR9, UR11, UR9, URZ ;  /* 0x000000090b097299 */ /* 0x000fe4000800063f */
[----:B------:R-:W-:Y:S02]  /*5980*/  ULOP3.LUT UR8, UR8, 0xffff, URZ, 0xc0, !UPT ;  /* 0x0000ffff08087892 */ /* 0x000fe4000f8ec03f */
[----:B------:R-:W-:Y:S02]  /*5990*/  ULOP3.LUT UR6, UR6, 0x20, URZ, 0xc0, !UPT ;  /* 0x0000002006067892 */ /* 0x000fe4000f8ec03f */
[----:B------:R-:W-:Y:S02]  /*59a0*/  ULOP3.LUT UR19, UR10, UR9, URZ, 0xfc, !UPT ;  /* 0x000000090a137292 */ /* 0x000fe4000f8efc3f */
[----:B------:R-:W-:-:S12]  /*59b0*/  USHF.L.U32 UR18, UR18, UR8, URZ ;  /* 0x0000000812127299 */ /* 0x000fd8000800063f */
.L_x_122:
[----:B------:R-:W-:-:S03]  /*59c0*/  UMOV UR8, 0xffffffff ;  /* 0xffffffff00087882 */ /* 0x000fc60000000000 */
[----:B------:R-:W-:Y:S05]  /*59d0*/  BRA.DIV UR8, `(.L_x_111) ;  /* 0x0000000e08c87947 */ /* 0x000fea000b800000 */
[----:B------:R-:W-:-:S13]  /*59e0*/  ELECT P1, URZ, PT ;  /* 0x00000000003f782f */ /* 0x000fda0003820000 */
.L_x_134:
[----:B------:R-:W0:Y:S01]  /*59f0*/  LDC R10, c[0x0][0x28c] ;  /* 0x0000a300ff0a7b82 */ /* 0x000e220000000800 */
[----:B------:R-:W-:Y:S01]  /*5a00*/  BSSY B1, `(.L_x_112) ;  /* 0x000003c000017945 */ /* 0x000fe20003800000 */
[----:B0-----:R-:W-:-:S13]  /*5a10*/  ISETP.LT.OR P1, PT, R10, 0x1, !P1 ;  /* 0x000000010a00780c */ /* 0x001fda0004f21670 */
[----:B------:R-:W-:Y:S05]  /*5a20*/  @P1 BRA `(.L_x_113) ;  /* 0x0000000000e41947 */ /* 0x000fea0003800000 */
[----:B------:R-:W-:Y:S01]  /*5a30*/  LEA R10, R6, UR28, 0x1 ;  /* 0x0000001c060a7c11 */ /* 0x000fe2000f8e08ff */
[----:B------:R-:W-:Y:S01]  /*5a40*/  IMAD.MOV.U32 R18, RZ, RZ, RZ ;  /* 0x000000ffff127224 */ /* 0x000fe200078e00ff */
[----:B------:R-:W-:Y:S01]  /*5a50*/  LEA R16, R4, UR6, 0x6 ;  /* 0x0000000604107c11 */ /* 0x000fe2000f8e30ff */
[----:B------:R-:W-:Y:S02]  /*5a60*/  IMAD.U32 R20, RZ, RZ, UR25 ;  /* 0x00000019ff147e24 */ /* 0x000fe4000f8e00ff */
[----:B------:R-:W-:Y:S02]  /*5a70*/  IMAD.MOV.U32 R4, RZ, RZ, R12 ;  /* 0x000000ffff047224 */ /* 0x000fe400078e000c */
[----:B------:R-:W-:Y:S02]  /*5a80*/  IMAD.MOV.U32 R6, RZ, RZ, R15 ;  /* 0x000000ffff067224 */ /* 0x000fe400078e000f */
[----:B------:R-:W-:-:S07]  /*5a90*/  IMAD.SHL.U32 R17, R10, 0x20, RZ ;  /* 0x000000200a117824 */ /* 0x000fce00078e00ff */
.L_x_117:
[----:B------:R-:W0:Y:S01]  /*5aa0*/  S2R R11, SR_CgaCtaId ;  /* 0x00000000000b7919 */ /* 0x000e220000008800 */
[----:B------:R-:W-:-:S04]  /*5ab0*/  MOV R10, 0x400 ;  /* 0x00000400000a7802 */ /* 0x000fc80000000f00 */
[----:B0-----:R-:W-:Y:S02]  /*5ac0*/  LEA R21, R11, R10, 0x18 ;  /* 0x0000000a0b157211 */ /* 0x001fe400078ec0ff */
[----:B------:R-:W-:Y:S01]  /*5ad0*/  SHF.L.U32 R10, R4, 0x1f, RZ ;  /* 0x0000001f040a7819 */ /* 0x000fe200000006ff */
[----:B------:R-:W0:Y:S02]  /*5ae0*/  @!P2 LDC R11, c[0x0][0x500] ;  /* 0x00014000ff0bab82 */ /* 0x000e240000000800 */
[----:B------:R-:W-:-:S04]  /*5af0*/  IMAD R19, R6, 0x8, R21 ;  /* 0x0000000806137824 */ /* 0x000fc800078e0215 */
[----:B------:R-:W1:Y:S02]  /*5b00*/  SYNCS.PHASECHK.TRANS64.TRYWAIT P1, [R19+URZ+0x18], R10 ;  /* 0x0000180a130075a7 */ /* 0x000e64000802017f */
[----:B-1----:R-:W-:Y:S05]  /*5b10*/  @!P1 BRA `(.L_x_114) ;  /* 0x0000000c00989947 */ /* 0x002fea0003800000 */
.L_x_135:
[----:B-1----:R-:W-:Y:S01]  /*5b20*/  PRMT R10, R13, 0x9910, RZ ;  /* 0x000099100d0a7816 */ /* 0x002fe200000000ff */
[----:B0-----:R0:W-:Y:S03]  /*5b30*/  @!P2 SYNCS.ARRIVE.TRANS64 RZ, [R19+URZ], R11 ;  /* 0x0000000b13ffa9a7 */ /* 0x0011e6000800003f */
[----:B------:R-:W-:-:S13]  /*5b40*/  ISETP.NE.AND P1, PT, R10, 0x2, PT ;  /* 0x000000020a00780c */ /* 0x000fda0003f25270 */
[----:B0-----:R-:W-:Y:S05]  /*5b50*/  @P1 BRA `(.L_x_115) ;  /* 0x0000000000041947 */ /* 0x001fea0003800000 */
[----:B------:R-:W-:Y:S01]  /*5b60*/  BPT.TRAP 0x1 ;  /* 0x000000040000795c */ /* 0x000fe20000300000 */
.L_x_115:
[----:B------:R-:W-:Y:S05]  /*5b70*/  @P0 BRA `(.L_x_116) ;  /* 0x0000000000040947 */ /* 0x000fea0003800000 */
[----:B------:R-:W-:Y:S01]  /*5b80*/  BPT.TRAP 0x1 ;  /* 0x000000040000795c */ /* 0x000fe20000300000 */
.L_x_116:
[----:B------:R-:W-:Y:S01]  /*5b90*/  R2UR UR8, R6 ;  /* 0x00000000060872ca */ /* 0x000fe200000e0000 */
[----:B------:R-:W-:Y:S01]  /*5ba0*/  VIADD R20, R20, 0xffffffff ;  /* 0xffffffff14147836 */ /* 0x000fe20000000000 */
[----:B------:R-:W-:Y:S01]  /*5bb0*/  R2UR UR22, R21 ;  /* 0x00000000151672ca */ /* 0x000fe200000e0000 */
[----:B------:R-:W-:Y:S01]  /*5bc0*/  UIADD3 UR14, UP0, UR26, 0xf0, URZ ;  /* 0x000000f01a0e7890 */ /* 0x000fe2000ff1e03f */
[----:B------:R-:W-:Y:S01]  /*5bd0*/  R2UR UR23, R17 ;  /* 0x00000000111772ca */ /* 0x000fe200000e0000 */
[----:B------:R-:W-:Y:S01]  /*5be0*/  UIADD3 UR32, UP1, UR26, 0x1f0, URZ ;  /* 0x000001f01a207890 */ /* 0x000fe2000ff3e03f */
[----:B------:R-:W-:Y:S01]  /*5bf0*/  R2UR UR9, R19 ;  /* 0x00000000130972ca */ /* 0x000fe200000e0000 */
[----:B------:R-:W-:Y:S01]  /*5c00*/  UIADD3.X UR15, URZ, UR27, URZ, UP0, !UPT ;  /* 0x0000001b3f0f7290 */ /* 0x000fe200087fe43f */
[----:B------:R-:W-:Y:S01]  /*5c10*/  R2UR UR10, R18 ;  /* 0x00000000120a72ca */ /* 0x000fe200000e0000 */
[----:B------:R-:W-:Y:S01]  /*5c20*/  UPRMT UR20, URZ, 0x5410, UR18 ;  /* 0x000054103f147896 */ /* 0x000fe20008000012 */
[----:B------:R-:W-:Y:S01]  /*5c30*/  R2UR UR12, R5 ;  /* 0x00000000050c72ca */ /* 0x000fe200000e0000 */
[----:B------:R-:W-:Y:S01]  /*5c40*/  VIADD R6, R6, 0x1 ;  /* 0x0000000106067836 */ /* 0x000fe20000000000 */
[----:B------:R-:W-:Y:S01]  /*5c50*/  R2UR UR24, R16 ;  /* 0x00000000101872ca */ /* 0x000fe200000e0000 */
[----:B------:R-:W-:Y:S01]  /*5c60*/  USHF.L.U32 UR8, UR8, 0xc, URZ ;  /* 0x0000000c08087899 */ /* 0x000fe2000800063f */
[----:B------:R-:W-:Y:S01]  /*5c70*/  ISETP.GT.AND P3, PT, R20, 0x1, PT ;  /* 0x000000011400780c */ /* 0x000fe20003f64270 */
[----:B------:R-:W-:Y:S01]  /*5c80*/  UPRMT UR30, URZ, 0x5410, UR19 ;  /* 0x000054103f1e7896 */ /* 0x000fe20008000013 */
[----:B------:R-:W-:Y:S01]  /*5c90*/  ISETP.NE.AND P1, PT, R6, 0x3, PT ;  /* 0x000000030600780c */ /* 0x000fe20003f25270 */
[----:B------:R-:W-:Y:S01]  /*5ca0*/  ULEA UR11, UR28, UR8, 0xb ;  /* 0x000000081c0b7291 */ /* 0x000fe2000f8e583f */
[----:B------:R-:W-:Y:S01]  /*5cb0*/  VIADD R18, R18, 0x40 ;  /* 0x0000004012127836 */ /* 0x000fe20000000000 */
[----:B------:R-:W-:Y:S01]  /*5cc0*/  ULOP3.LUT UR8, UR8, 0x800, UR29, 0xf8, !UPT ;  /* 0x0000080008087892 */ /* 0x000fe2000f8ef81d */
[----:B------:R-:W-:Y:S01]  /*5cd0*/  SEL R11, RZ, 0x1, P1 ;  /* 0x00000001ff0b7807 */ /* 0x000fe20000800000 */
[----:B------:R-:W-:Y:S01]  /*5ce0*/  UIADD3 UR21, UR22, 0x100, UR11 ;  /* 0x0000010016157890 */ /* 0x000fe2000fffe00b */
[----:B------:R-:W-:Y:S01]  /*5cf0*/  SEL R6, R6, RZ, P1 ;  /* 0x000000ff06067207 */ /* 0x000fe20000800000 */
[----:B------:R-:W-:Y:S01]  /*5d00*/  UIADD3 UR22, UR22, 0x3100, UR8 ;  /* 0x0000310016167890 */ /* 0x000fe2000fffe008 */
[----:B------:R-:W-:Y:S01]  /*5d10*/  LOP3.LUT R4, R4, R11, RZ, 0x3c, !PT ;  /* 0x0000000b04047212 */ /* 0x000fe200078e3cff */
[----:B------:R-:W-:Y:S01]  /*5d20*/  UIADD3.X UR33, URZ, UR27, URZ, UP1, !UPT ;  /* 0x0000001b3f217290 */ /* 0x000fe20008ffe43f */
[----:B------:R-:W-:Y:S01]  /*5d30*/  UMOV UR16, 0x0 ;  /* 0x0000000000107882 */ /* 0x000fe20000000000 */
[----:B------:R-:W-:Y:S01]  /*5d40*/  UMOV UR17, 0x10000000 ;  /* 0x1000000000117882 */ /* 0x000fe20000000000 */
[----:B------:R-:W-:Y:S01]  /*5d50*/  UMOV UR11, UR23 ;  /* 0x00000017000b7c82 */ /* 0x000fe20008000000 */
[----:B------:R-:W-:-:S02]  /*5d60*/  UMOV UR8, UR21 ;  /* 0x0000001500087c82 */ /* 0x000fc40008000000 */
[----:B------:R0:W-:Y:S02]  /*5d70*/  UTMALDG.3D.MULTICAST [UR8], [UR14], UR20, desc[UR16] ;  /* 0x000010080e0073b4 */ /* 0x0001e40008011814 */
[----:B0-----:R-:W-:Y:S01]  /*5d80*/  UMOV UR8, UR22 ;  /* 0x0000001600087c82 */ /* 0x001fe20008000000 */
[----:B------:R-:W-:Y:S02]  /*5d90*/  UMOV UR11, UR24 ;  /* 0x00000018000b7c82 */ /* 0x000fe40008000000 */
[----:B------:R0:W-:Y:S02]  /*5da0*/  UTMALDG.3D.MULTICAST [UR8], [UR32], UR30, desc[UR16] ;  /* 0x00001008200073b4 */ /* 0x0001e4000801181e */
[----:B0-----:R-:W-:Y:S05]  /*5db0*/  @P3 BRA `(.L_x_117) ;  /* 0xfffffffc00383947 */ /* 0x001fea000383ffff */
.L_x_113:
[----:B------:R-:W-:Y:S05]  /*5dc0*/  BSYNC B1 ;  /* 0x0000000000017941 */ /* 0x000fea0003800000 */
.L_x_112:
[----:B------:R-:W-:Y:S01]  /*5dd0*/  LOP3.LUT P5, RZ, R14, 0xff, RZ, 0xc0, !PT ;  /* 0x000000ff0eff7812 */ /* 0x000fe200078ac0ff */
[----:B------:R-:W-:Y:S01]  /*5de0*/  VIADD R6, R15, UR13 ;  /* 0x0000000d0f067c36 */ /* 0x000fe20008000000 */
[----:B------:R-:W-:Y:S01]  /*5df0*/  ULDC.64 UR8, c[0x0][0x650] ;  /* 0x0001940000087ab9 */ /* 0x000fe20000000a00 */
[----:B------:R-:W-:Y:S01]  /*5e00*/  IMAD.U32 R11, RZ, RZ, UR13 ;  /* 0x0000000dff0b7e24 */ /* 0x000fe2000f8e00ff */
[----:B------:R-:W-:Y:S01]  /*5e10*/  UISETP.GE.U32.AND UP0, UPT, UR13, 0x3, UPT ;  /* 0x000000030d00788c */ /* 0x000fe2000bf06070 */
[----:B------:R-:W-:Y:S01]  /*5e20*/  BSSY B1, `(.L_x_118) ;  /* 0x000006b000017945 */ /* 0x000fe20003800000 */
[----:B------:R-:W-:Y:S02]  /*5e30*/  ISETP.GT.U32.AND P1, PT, R6, 0x2, PT ;  /* 0x000000020600780c */ /* 0x000fe40003f24070 */
[----:B------:R-:W-:Y:S02]  /*5e40*/  PRMT R14, RZ, 0x7610, R14 ;  /* 0x00007610ff0e7816 */ /* 0x000fe4000000000e */
[----:B------:R-:W-:-:S02]  /*5e50*/  ISETP.LT.U32.AND P1, PT, R11, 0x3, P1 ;  /* 0x000000030b00780c */ /* 0x000fc40000f21070 */
[----:B------:R-:W-:Y:S01]  /*5e60*/  PLOP3.LUT P3, PT, PT, PT, UP0, 0x80, 0x0 ;  /* 0x000000000000781c */ /* 0x000fe20003f6f008 */
[----:B------:R-:W0:Y:S01]  /*5e70*/  @P5 S2R R5, SR_CgaCtaId ;  /* 0x0000000000055919 */ /* 0x000e220000008800 */
[----:B------:R-:W-:-:S04]  /*5e80*/  @P5 MOV R4, 0x400 ;  /* 0x0000040000045802 */ /* 0x000fc80000000f00 */
[----:B0-----:R-:W-:Y:S01]  /*5e90*/  @P5 LEA R10, R5, R4, 0x18 ;  /* 0x00000004050a5211 */ /* 0x001fe200078ec0ff */
[----:B------:R-:W-:-:S03]  /*5ea0*/  IMAD.WIDE.U32 R4, R6, -0x55555555, RZ ;  /* 0xaaaaaaab06047825 */ /* 0x000fc600078e00ff */
[----:B------:R0:W-:Y:S01]  /*5eb0*/  @P5 SYNCS.ARRIVE.TRANS64.A1T0 RZ, [R10+URZ+0x68], RZ ;  /* 0x000068ff0aff59a7 */ /* 0x0001e2000810003f */
[----:B------:R-:W-:Y:S01]  /*5ec0*/  IADD3 R2, P5, R2, R8, RZ ;  /* 0x0000000802027210 */ /* 0x000fe20007fbe0ff */
[----:B------:R-:W-:Y:S01]  /*5ed0*/  IMAD.MOV.U32 R4, RZ, RZ, -0x1 ;  /* 0xffffffffff047424 */ /* 0x000fe200078e00ff */
[----:B------:R-:W-:Y:S02]  /*5ee0*/  SHF.R.U32.HI R11, RZ, 0x1, R5 ;  /* 0x00000001ff0b7819 */ /* 0x000fe40000011605 */
[----:B------:R-:W-:Y:S01]  /*5ef0*/  SEL R5, RZ, 0x1, !P1 ;  /* 0x00000001ff057807 */ /* 0x000fe20004800000 */
[----:B------:R-:W-:Y:S01]  /*5f00*/  IMAD.X R3, R3, 0x1, R0, P5 ;  /* 0x0000000103037824 */ /* 0x000fe200028e0600 */
[----:B------:R-:W-:Y:S01]  /*5f10*/  ISETP.GE.U32.AND P1, PT, R2, UR8, PT ;  /* 0x0000000802007c0c */ /* 0x000fe2000bf26070 */
[----:B------:R-:W-:Y:S01]  /*5f20*/  IMAD R15, R11, -0x3, R6 ;  /* 0xfffffffd0b0f7824 */ /* 0x000fe200078e0206 */
[----:B------:R-:W-:Y:S01]  /*5f30*/  LOP3.LUT R12, R12, R5, RZ, 0x3c, !PT ;  /* 0x000000050c0c7212 */ /* 0x000fe200078e3cff */
[----:B------:R-:W-:Y:S01]  /*5f40*/  IMAD.MOV.U32 R6, RZ, RZ, -0x1 ;  /* 0xffffffffff067424 */ /* 0x000fe200078e00ff */
[----:B------:R-:W-:Y:S01]  /*5f50*/  ISETP.GE.U32.AND.EX P1, PT, R3, UR9, PT, P1 ;  /* 0x0000000903007c0c */ /* 0x000fe2000bf26110 */
[----:B------:R-:W-:Y:S01]  /*5f60*/  IMAD.MOV.U32 R5, RZ, RZ, -0x1 ;  /* 0xffffffffff057424 */ /* 0x000fe200078e00ff */
[----:B------:R-:W-:-:S02]  /*5f70*/  @P3 LOP3.LUT R12, R12, 0x1, R11, 0x78, !PT ;  /* 0x000000010c0c3812 */ /* 0x000fc400078e780b */
[----:B0-----:R-:W-:-:S09]  /*5f80*/  PRMT R10, RZ, 0x7610, R10 ;  /* 0x00007610ff0a7816 */ /* 0x001fd2000000000a */
[----:B------:R-:W-:Y:S05]  /*5f90*/  @P1 BRA `(.L_x_119) ;  /* 0x00000004004c1947 */ /* 0x000fea0003800000 */
[----:B------:R-:W0:Y:S01]  /*5fa0*/  S2R R17, SR_CTAID.X ;  /* 0x0000000000117919 */ /* 0x000e220000002500 */
[----:B------:R-:W-:Y:S01]  /*5fb0*/  ULDC.64 UR8, c[0x0][0x628] ;  /* 0x00018a0000087ab9 */ /* 0x000fe20000000a00 */
[----:B------:R-:W1:Y:S01]  /*5fc0*/  LDC R18, c[0x0][0x144] ;  /* 0x00005100ff127b82 */ /* 0x000e620000000800 */
[----:B------:R-:W-:Y:S01]  /*5fd0*/  ISETP.NE.U32.AND P1, PT, RZ, UR8, PT ;  /* 0x00000008ff007c0c */ /* 0x000fe2000bf25070 */
[----:B------:R-:W2:Y:S01]  /*5fe0*/  S2R R6, SR_CTAID.Y ;  /* 0x0000000000067919 */ /* 0x000ea20000002600 */
[----:B------:R-:W-:Y:S01]  /*5ff0*/  ULDC UR10, c[0x0][0x150] ;  /* 0x00005400000a7ab9 */ /* 0x000fe20000000800 */
[----:B------:R-:W-:Y:S01]  /*6000*/  ULDC UR11, c[0x0][0x630] ;  /* 0x00018c00000b7ab9 */ /* 0x000fe20000000800 */
[----:B------:R-:W-:Y:S01]  /*6010*/  ISETP.NE.AND.EX P1, PT, RZ, UR9, PT, P1 ;  /* 0x00000009ff007c0c */ /* 0x000fe2000bf25310 */
[----:B------:R-:W-:Y:S01]  /*6020*/  IMAD.MOV.U32 R4, RZ, RZ, R2 ;  /* 0x000000ffff047224 */ /* 0x000fe200078e0002 */
[----:B0-----:R-:W-:-:S05]  /*6030*/  I2FP.F32.U32 R5, R17 ;  /* 0x0000001100057245 */ /* 0x001fca0000201000 */
[----:B------:R-:W-:Y:S01]  /*6040*/  FMUL R20, R5, UR10 ;  /* 0x0000000a05147c20 */ /* 0x000fe20008400000 */
[----:B------:R-:W-:-:S05]  /*6050*/  IMAD.MOV.U32 R5, RZ, RZ, R3 ;  /* 0x000000ffff057224 */ /* 0x000fca00078e0003 */
[----:B--2---:R-:W-:Y:S05]  /*6060*/  @!P1 BRA `(.L_x_120) ;  /* 0x0000000000289947 */ /* 0x004fea0003800000 */
[----:B------:R-:W-:Y:S02]  /*6070*/  ULDC UR10, c[0x0][0x634] ;  /* 0x00018d00000a7ab9 */ /* 0x000fe40000000800 */
[----:B------:R-:W-:-:S05]  /*6080*/  IADD3 R5, P1, R2, UR10, RZ ;  /* 0x0000000a02057c10 */ /* 0x000fca000ff3e0ff */
[----:B------:R-:W-:-:S04]  /*6090*/  IMAD.X R19, RZ, RZ, R3, P1 ;  /* 0x000000ffff137224 */ /* 0x000fc800008e0603 */
[----:B------:R-:W-:-:S04]  /*60a0*/  IMAD.WIDE.U32 R10, R19, UR8, RZ ;  /* 0x00000008130a7c25 */ /* 0x000fc8000f8e00ff */
[----:B------:R-:W-:-:S04]  /*60b0*/  IMAD.WIDE.U32 R10, P1, R5, UR9, R10 ;  /* 0x00000009050a7c25 */ /* 0x000fc8000f82000a */
[----:B------:R-:W-:-:S04]  /*60c0*/  IMAD.WIDE.U32 R4, R5, UR8, RZ ;  /* 0x0000000805047c25 */ /* 0x000fc8000f8e00ff */
[----:B------:R-:W-:Y:S01]  /*60d0*/  IMAD.MOV.U32 R4, RZ, RZ, R11 ;  /* 0x000000ffff047224 */ /* 0x000fe200078e000b */
[----:B------:R-:W-:Y:S01]  /*60e0*/  IADD3 RZ, P3, R5, R10, RZ ;  /* 0x0000000a05ff7210 */ /* 0x000fe20007f7e0ff */
[----:B------:R-:W-:-:S04]  /*60f0*/  IMAD.X R5, RZ, RZ, RZ, P1 ;  /* 0x000000ffff057224 */ /* 0x000fc800008e06ff */
[----:B------:R-:W-:-:S08]  /*6100*/  IMAD.WIDE.U32.X R4, R19, UR9, R4, P3 ;  /* 0x0000000913047c25 */ /* 0x000fd000098e0404 */
.L_x_120:
[--C-:B------:R-:W-:Y:S01]  /*6110*/  SHF.R.U64 R16, R4, UR11, R5.reuse ;  /* 0x0000000b04107c19 */ /* 0x100fe20008001205 */
[----:B------:R-:W0:Y:S01]  /*6120*/  F2I.U32.TRUNC.NTZ R20, R20 ;  /* 0x0000001400147305 */ /* 0x000e22000020f000 */
[----:B------:R-:W-:Y:S01]  /*6130*/  SHF.R.U32.HI R4, RZ, UR11, R5 ;  /* 0x0000000bff047c19 */ /* 0x000fe20008011605 */
[----:B------:R-:W-:Y:S01]  /*6140*/  ULDC.64 UR8, c[0x0][0x620] ;  /* 0x0001880000087ab9 */ /* 0x000fe20000000a00 */
[----:B------:R-:W-:Y:S01]  /*6150*/  IADD3 R11, P1, RZ, -R16, RZ ;  /* 0x80000010ff0b7210 */ /* 0x000fe20007f3e0ff */
[----:B------:R-:W-:Y:S01]  /*6160*/  ULDC.64 UR10, c[0x0][0x640] ;  /* 0x00019000000a7ab9 */ /* 0x000fe20000000a00 */
[----:B------:R-:W2:Y:S03]  /*6170*/  LDC R21, c[0x0][0x148] ;  /* 0x00005200ff157b82 */ /* 0x000ea60000000800 */
[----:B------:R-:W-:Y:S01]  /*6180*/  IMAD.X R4, RZ, RZ, ~R4, P1 ;  /* 0x000000ffff047224 */ /* 0x000fe200008e0e04 */
[----:B------:R-:W-:-:S03]  /*6190*/  ISETP.NE.U32.AND P1, PT, RZ, UR10, PT ;  /* 0x0000000aff007c0c */ /* 0x000fc6000bf25070 */
[----:B------:R-:W-:Y:S01]  /*61a0*/  IMAD R10, R4, UR8, RZ ;  /* 0x00000008040a7c24 */ /* 0x000fe2000f8e02ff */
[----:B------:R-:W-:Y:S01]  /*61b0*/  ISETP.NE.AND.EX P1, PT, RZ, UR11, PT, P1 ;  /* 0x0000000bff007c0c */ /* 0x000fe2000bf25310 */
[----:B------:R-:W-:Y:S01]  /*61c0*/  IMAD.WIDE.U32 R4, R11, UR8, R2 ;  /* 0x000000080b047c25 */ /* 0x000fe2000f8e0002 */
[----:B------:R-:W-:-:S03]  /*61d0*/  ULDC UR8, c[0x0][0x618] ;  /* 0x0001860000087ab9 */ /* 0x000fc60000000800 */
[----:B------:R-:W-:Y:S01]  /*61e0*/  IMAD R11, R11, UR9, R10 ;  /* 0x000000090b0b7c24 */ /* 0x000fe2000f8e020a */
[----:B------:R-:W-:Y:S01]  /*61f0*/  ULDC UR9, c[0x0][0x154] ;  /* 0x0000550000097ab9 */ /* 0x000fe20000000800 */
[----:B0-----:R-:W-:Y:S02]  /*6200*/  IMAD.MOV R10, RZ, RZ, -R20 ;  /* 0x000000ffff0a7224 */ /* 0x001fe400078e0a14 */
[----:B------:R-:W-:Y:S02]  /*6210*/  IMAD.IADD R5, R5, 0x1, R11 ;  /* 0x0000000105057824 */ /* 0x000fe400078e020b */
[----:B-1----:R-:W-:Y:S01]  /*6220*/  IMAD R17, R18, R10, R17 ;  /* 0x0000000a12117224 */ /* 0x002fe200078e0211 */
[----:B------:R-:W-:Y:S02]  /*6230*/  I2FP.F32.U32 R10, R6 ;  /* 0x00000006000a7245 */ /* 0x000fe40000201000 */
[--C-:B------:R-:W-:Y:S02]  /*6240*/  SHF.R.U64 R18, R4, UR8, R5.reuse ;  /* 0x0000000804127c19 */ /* 0x100fe40008001205 */
[----:B------:R-:W-:Y:S01]  /*6250*/  SHF.R.U32.HI R5, RZ, UR8, R5 ;  /* 0x00000008ff057c19 */ /* 0x000fe20008011605 */
[----:B------:R-:W-:Y:S01]  /*6260*/  FMUL R10, R10, UR9 ;  /* 0x000000090a0a7c20 */ /* 0x000fe20008400000 */
[----:B------:R-:W-:-:S02]  /*6270*/  ULDC UR8, c[0x0][0x608] ;  /* 0x0001820000087ab9 */ /* 0x000fc40000000800 */
[--C-:B------:R-:W-:Y:S01]  /*6280*/  SHF.R.U64 R20, R18, UR8, R5.reuse ;  /* 0x0000000812147c19 */ /* 0x100fe20008001205 */
[----:B------:R0:W1:Y:S01]  /*6290*/  F2I.U32.TRUNC.NTZ R22, R10 ;  /* 0x0000000a00167305 */ /* 0x000062000020f000 */
[----:B------:R-:W-:Y:S01]  /*62a0*/  SHF.R.U32.HI R5, RZ, UR8, R5 ;  /* 0x00000008ff057c19 */ /* 0x000fe20008011605 */
[----:B------:R-:W-:-:S03]  /*62b0*/  ULDC UR8, c[0x0][0x658] ;  /* 0x0001960000087ab9 */ /* 0x000fc60000000800 */
[--C-:B------:R-:W-:Y:S02]  /*62c0*/  SHF.R.U64 R19, R20, UR8, R5.reuse ;  /* 0x0000000814137c19 */ /* 0x100fe40008001205 */
[----:B------:R-:W-:-:S03]  /*62d0*/  SHF.R.U32.HI R23, RZ, UR8, R5 ;  /* 0x00000008ff177c19 */ /* 0x000fc60008011605 */
[----:B------:R-:W-:Y:S02]  /*62e0*/  IMAD.MOV.U32 R4, RZ, RZ, R19 ;  /* 0x000000ffff047224 */ /* 0x000fe400078e0013 */
[----:B------:R-:W-:Y:S01]  /*62f0*/  IMAD.MOV.U32 R5, RZ, RZ, R23 ;  /* 0x000000ffff057224 */ /* 0x000fe200078e0017 */
[----:B0-----:R-:W-:Y:S06]  /*6300*/  @!P1 BRA `(.L_x_121) ;  /* 0x0000000000289947 */ /* 0x001fec0003800000 */
        /* <DEDUP_REMOVED lines=10> */
.L_x_121:
[----:B------:R-:W-:Y:S01]  /*63b0*/  ULDC UR8, c[0x0][0x648] ;  /* 0x0001920000087ab9 */ /* 0x000fe20000000800 */
[----:B-1----:R-:W-:Y:S01]  /*63c0*/  IMAD.MOV R22, RZ, RZ, -R22 ;  /* 0x000000ffff167224 */ /* 0x002fe200078e0a16 */
[----:B------:R-:W-:Y:S01]  /*63d0*/  SHF.R.U64 R5, R4, UR8, R5 ;  /* 0x0000000804057c19 */ /* 0x000fe20008001205 */
[----:B------:R-:W-:Y:S01]  /*63e0*/  ULDC UR8, c[0x0][0x638] ;  /* 0x00018e0000087ab9 */ /* 0x000fe20000000800 */
[----:B------:R-:W-:Y:S01]  /*63f0*/  LOP3.LUT R4, R20, UR7, RZ, 0xc0, !PT ;  /* 0x0000000714047c12 */ /* 0x000fe2000f8ec0ff */
[----:B--2---:R-:W-:Y:S01]  /*6400*/  @P4 IMAD R17, R21, R22, R6 ;  /* 0x0000001615114224 */ /* 0x004fe200078e0206 */
[----:B------:R-:W-:Y:S01]  /*6410*/  LOP3.LUT R18, R18, UR4, RZ, 0xc0, !PT ;  /* 0x0000000412127c12 */ /* 0x000fe2000f8ec0ff */
[----:B------:R-:W-:Y:S01]  /*6420*/  IMAD.MOV R6, RZ, RZ, -R5 ;  /* 0x000000ffff067224 */ /* 0x000fe200078e0a05 */
[----:B------:R-:W-:Y:S01]  /*6430*/  ULDC UR9, c[0x0][0x610] ;  /* 0x0001840000097ab9 */ /* 0x000fe20000000800 */
[----:B------:R-:W-:Y:S02]  /*6440*/  IMAD R4, R5, UR5, R4 ;  /* 0x0000000505047c24 */ /* 0x000fe4000f8e0204 */
[----:B------:R-:W-:Y:S01]  /*6450*/  IMAD R19, R6, UR8, R19 ;  /* 0x0000000806137c24 */ /* 0x000fe2000f8e0213 */
[----:B------:R-:W-:Y:S01]  /*6460*/  ULDC UR8, c[0x0][0x600] ;  /* 0x0001800000087ab9 */ /* 0x000fe20000000800 */
[----:B------:R-:W-:-:S02]  /*6470*/  IMAD R17, R4, UR9, R17 ;  /* 0x0000000904117c24 */ /* 0x000fc4000f8e0211 */
[----:B------:R-:W-:Y:S02]  /*6480*/  IMAD R6, R19, UR8, R18 ;  /* 0x0000000813067c24 */ /* 0x000fe4000f8e0212 */
[----:B------:R-:W-:Y:S02]  /*6490*/  IMAD.MOV.U32 R10, RZ, RZ, 0x1 ;  /* 0x00000001ff0a7424 */ /* 0x000fe400078e00ff */
[----:B------:R-:W-:Y:S01]  /*64a0*/  IMAD.MOV.U32 R5, RZ, RZ, R16 ;  /* 0x000000ffff057224 */ /* 0x000fe200078e0010 */
[----:B------:R-:W-:Y:S02]  /*64b0*/  SEL R4, R6, R17, !P4 ;  /* 0x0000001106047207 */ /* 0x000fe40006000000 */
[----:B------:R-:W-:-:S07]  /*64c0*/  SEL R6, R17, R6, !P4 ;  /* 0x0000000611067207 */ /* 0x000fce0006000000 */
.L_x_119:
[----:B------:R-:W-:Y:S05]  /*64d0*/  BSYNC B1 ;  /* 0x0000000000017941 */ /* 0x000fea0003800000 */
.L_x_118:
[----:B------:R-:W-:-:S13]  /*64e0*/  LOP3.LUT P1, RZ, R10, 0xff, RZ, 0xc0, !PT ;  /* 0x000000ff0aff7812 */ /* 0x000fda000782c0ff */
[----:B------:R-:W-:Y:S05]  /*64f0*/  @P1 BRA `(.L_x_122) ;  /* 0xfffffff400301947 */ /* 0x000fea000383ffff */
[----:B------:R-:W-:Y:S05]  /*6500*/  BSYNC B0 ;  /* 0x0000000000007941 */ /* 0x000fea0003800000 */
.L_x_110:
[----:B------:R-:W-:-:S03]  /*6510*/  UMOV UR8, 0xffffffff ;  /* 0xffffffff00087882 */ /* 0x000fc60000000000 */
[----:B------:R-:W-:Y:S05]  /*6520*/  BRA.DIV UR8, `(.L_x_123) ;  /* 0x0000000608287947 */ /* 0x000fea000b800000 */
[----:B------:R-:W-:-:S13]  /*6530*/  ELECT P0, URZ, PT ;  /* 0x00000000003f782f */ /* 0x000fda0003800000 */
.L_x_138:
[----:B------:R-:W-:Y:S04]  /*6540*/  BSSY B0, `(.L_x_124) ;  /* 0x0000022000007945 */ /* 0x000fe80003800000 */
[----:B------:R-:W-:Y:S05]  /*6550*/  @!P0 BRA `(.L_x_125) ;  /* 0x0000000000808947 */ /* 0x000fea0003800000 */
[----:B------:R-:W-:-:S04]  /*6560*/  LOP3.LUT R7, R7, 0x2, RZ, 0xfc, !PT ;  /* 0x0000000207077812 */ /* 0x000fc800078efcff */
[----:B------:R-:W-:-:S13]  /*6570*/  ISETP.NE.AND P0, PT, R7, 0x3, PT ;  /* 0x000000030700780c */ /* 0x000fda0003f05270 */
[----:B------:R-:W-:Y:S05]  /*6580*/  @!P0 BRA `(.L_x_126) ;  /* 0x0000000000048947 */ /* 0x000fea0003800000 */
[----:B------:R-:W-:Y:S01]  /*6590*/  BPT.TRAP 0x1 ;  /* 0x000000040000795c */ /* 0x000fe20000300000 */
.L_x_126:
[----:B------:R-:W0:Y:S01]  /*65a0*/  S2R R3, SR_CgaCtaId ;  /* 0x0000000000037919 */ /* 0x000e220000008800 */
[----:B------:R-:W-:Y:S02]  /*65b0*/  MOV R0, 0x400 ;  /* 0x0000040000007802 */ /* 0x000fe40000000f00 */
[----:B------:R-:W-:Y:S02]  /*65c0*/  SHF.L.U32 R2, R12, 0x1f, RZ ;  /* 0x0000001f0c027819 */ /* 0x000fe400000006ff */
[----:B0-----:R-:W-:-:S05]  /*65d0*/  LEA R0, R3, R0, 0x18 ;  /* 0x0000000003007211 */ /* 0x001fca00078ec0ff */
[----:B------:R-:W-:-:S04]  /*65e0*/  VIADD R0, R0, 0x18 ;  /* 0x0000001800007836 */ /* 0x000fc80000000000 */
[C---:B------:R-:W-:Y:S02]  /*65f0*/  IMAD R7, R15.reuse, 0x8, R0 ;  /* 0x000000080f077824 */ /* 0x040fe400078e0200 */
[----:B------:R-:W-:Y:S02]  /*6600*/  VIADD R15, R15, 0x1 ;  /* 0x000000010f0f7836 */ /* 0x000fe40000000000 */
[----:B------:R-:W0:Y:S03]  /*6610*/  SYNCS.PHASECHK.TRANS64.TRYWAIT P0, [R7+URZ], R2 ;  /* 0x00000002070075a7 */ /* 0x000e26000800017f */
[----:B------:R-:W-:-:S04]  /*6620*/  ISETP.NE.AND P1, PT, R15, 0x3, PT ;  /* 0x000000030f00780c */ /* 0x000fc80003f25270 */
[----:B------:R-:W-:Y:S02]  /*6630*/  SEL R3, RZ, 0x1, P1 ;  /* 0x00000001ff037807 */ /* 0x000fe40000800000 */
[----:B------:R-:W-:Y:S02]  /*6640*/  SEL R15, R15, RZ, P1 ;  /* 0x000000ff0f0f7207 */ /* 0x000fe40000800000 */
[----:B------:R-:W-:-:S03]  /*6650*/  LOP3.LUT R9, R12, R3, RZ, 0x3c, !PT ;  /* 0x000000030c097212 */ /* 0x000fc600078e3cff */
[----:B------:R-:W-:Y:S01]  /*6660*/  IMAD R6, R15, 0x8, R0 ;  /* 0x000000080f067824 */ /* 0x000fe200078e0200 */
[----:B------:R-:W-:Y:S01]  /*6670*/  SHF.L.U32 R5, R9, 0x1f, RZ ;  /* 0x0000001f09057819 */ /* 0x000fe200000006ff */
[----:B0-----:R-:W-:Y:S06]  /*6680*/  @!P0 BRA `(.L_x_127) ;  /* 0x0000000000f48947 */ /* 0x001fec0003800000 */
.L_x_139:
[----:B------:R-:W1:Y:S01]  /*6690*/  SYNCS.PHASECHK.TRANS64.TRYWAIT P0, [R6+URZ], R5 ;  /* 0x00000005060075a7 */ /* 0x000e62000800017f */
[----:B0-----:R-:W-:-:S05]  /*66a0*/  VIADD R2, R15, 0x1 ;  /* 0x000000010f027836 */ /* 0x001fca0000000000 */
[----:B------:R-:W-:-:S04]  /*66b0*/  ISETP.NE.AND P1, PT, R2, 0x3, PT ;  /* 0x000000030200780c */ /* 0x000fc80003f25270 */
[----:B------:R-:W-:Y:S02]  /*66c0*/  SEL R4, RZ, 0x1, P1 ;  /* 0x00000001ff047807 */ /* 0x000fe40000800000 */
[----:B------:R-:W-:Y:S02]  /*66d0*/  SEL R3, R2, RZ, P1 ;  /* 0x000000ff02037207 */ /* 0x000fe40000800000 */
[----:B------:R-:W-:Y:S01]  /*66e0*/  LOP3.LUT R4, R9, R4, RZ, 0x3c, !PT ;  /* 0x0000000409047212 */ /* 0x000fe200078e3cff */
[----:B-1----:R-:W-:Y:S06]  /*66f0*/  @!P0 BRA `(.L_x_128) ;  /* 0x0000000000ec8947 */ /* 0x002fec0003800000 */
.L_x_140:
[----:B------:R-:W-:Y:S01]  /*6700*/  IMAD R3, R3, 0x8, R0 ;  /* 0x0000000803037824 */ /* 0x000fe200078e0200 */
[----:B------:R-:W-:-:S07]  /*6710*/  SHF.L.U32 R0, R4, 0x1f, RZ ;  /* 0x0000001f04007819 */ /* 0x000fce00000006ff */
.L_x_129:
[----:B-1----:R1:W2:Y:S02]  /*6720*/  SYNCS.PHASECHK.TRANS64.TRYWAIT P0, [R3+URZ], R0 ;  /* 0x00000000030075a7 */ /* 0x0022a4000800017f */
[----:B--2---:R-:W-:Y:S05]  /*6730*/  @!P0 NANOSLEEP.SYNCS 0x989680 ;  /* 0x009896800000895d */ /* 0x004fea0003900000 */
[----:B------:R-:W2:Y:S02]  /*6740*/  @!P0 SYNCS.PHASECHK.TRANS64 P0, [R3+URZ], R0 ;  /* 0x00000000030085a7 */ /* 0x000ea4000800007f */
[----:B--2---:R-:W-:Y:S05]  /*6750*/  @!P0 BRA `(.L_x_129) ;  /* 0xfffffffc00f08947 */ /* 0x004fea000383ffff */
.L_x_125:
[----:B------:R-:W-:Y:S05]  /*6760*/  BSYNC B0 ;  /* 0x0000000000007941 */ /* 0x000fea0003800000 */
.L_x_124:
[----:B------:R-:W-:Y:S05]  /*6770*/  EXIT ;  /* 0x000000000000794d */ /* 0x000fea0003800000 */
.L_x_19:
[----:B0-----:R-:W-:-:S04]  /*6780*/  IMAD.U32 R17, RZ, RZ, UR15 ;  /* 0x0000000fff117e24 */ /* 0x001fc8000f8e00ff */
[----:B------:R0:W1:Y:S03]  /*6790*/  SYNCS.PHASECHK.TRANS64.TRYWAIT P0, [R17+URZ+-0x8], R16 ;  /* 0xfffff810110075a7 */ /* 0x000066000800017f */
[----:B-1----:R-:W-:Y:S05]  /*67a0*/  @!P0 NANOSLEEP.SYNCS 0x989680 ;  /* 0x009896800000895d */ /* 0x002fea0003900000 */
[----:B------:R-:W1:Y:S02]  /*67b0*/  @!P0 SYNCS.PHASECHK.TRANS64 P0, [R17+URZ+-0x8], R16 ;  /* 0xfffff810110085a7 */ /* 0x000e64000800007f */
[----:B-1----:R-:W-:Y:S05]  /*67c0*/  @!P0 BRA `(.L_x_19) ;  /* 0xfffffffc00ec8947 */ /* 0x002fea000383ffff */
[----:B------:R-:W-:Y:S05]  /*67d0*/  BRA `(.L_x_130) ;  /* 0xffffffac00c47947 */ /* 0x000fea000383ffff */
.L_x_24:
[----:B-1----:R-:W-:-:S04]  /*67e0*/  IMAD.U32 R17, RZ, RZ, UR6 ;  /* 0x00000006ff117e24 */ /* 0x002fc8000f8e00ff */
[----:B------:R1:W4:Y:S03]  /*67f0*/  SYNCS.PHASECHK.TRANS64.TRYWAIT P0, [R17+URZ], R16 ;  /* 0x00000010110075a7 */ /* 0x000326000800017f */
[----:B----4-:R-:W-:Y:S05]  /*6800*/  @!P0 NANOSLEEP.SYNCS 0x989680 ;  /* 0x009896800000895d */ /* 0x010fea0003900000 */
[----:B------:R-:W4:Y:S02]  /*6810*/  @!P0 SYNCS.PHASECHK.TRANS64 P0, [R17+URZ], R16 ;  /* 0x00000010110085a7 */ /* 0x000f24000800007f */
[----:B----4-:R-:W-:Y:S05]  /*6820*/  @!P0 BRA `(.L_x_24) ;  /* 0xfffffffc00ec8947 */ /* 0x010fea000383ffff */
[----:B------:R-:W-:Y:S05]  /*6830*/  BRA `(.L_x_23) ;  /* 0xffffffb0006c7947 */ /* 0x000fea000383ffff */
.L_x_30:
[----:B-1----:R-:W-:-:S04]  /*6840*/  IMAD.U32 R19, RZ, RZ, UR9 ;  /* 0x00000009ff137e24 */ /* 0x002fc8000f8e00ff */
[----:B------:R1:W4:Y:S03]  /*6850*/  SYNCS.PHASECHK.TRANS64.TRYWAIT P0, [R19+URZ], R18 ;  /* 0x00000012130075a7 */ /* 0x000326000800017f */
[----:B----4-:R-:W-:Y:S05]  /*6860*/  @!P0 NANOSLEEP.SYNCS 0x989680 ;  /* 0x009896800000895d */ /* 0x010fea0003900000 */
[----:B------:R-:W4:Y:S02]  /*6870*/  @!P0 SYNCS.PHASECHK.TRANS64 P0, [R19+URZ], R18 ;  /* 0x00000012130085a7 */ /* 0x000f24000800007f */
[----:B----4-:R-:W-:Y:S05]  /*6880*/  @!P0 BRA `(.L_x_30) ;  /* 0xfffffffc00ec8947 */ /* 0x010fea000383ffff */
[----:B------:R-:W-:Y:S05]  /*6890*/  BRA `(.L_x_29) ;  /* 0xffffffb400c07947 */ /* 0x000fea000383ffff */
.L_x_38:
[----:B0-----:R-:W-:-:S04]  /*68a0*/  IMAD.U32 R17, RZ, RZ, UR15 ;  /* 0x0000000fff117e24 */ /* 0x001fc8000f8e00ff */
[----:B------:R0:W1:Y:S03]  /*68b0*/  SYNCS.PHASECHK.TRANS64.TRYWAIT P0, [R17+URZ+0x8], R16 ;  /* 0x00000810110075a7 */ /* 0x000066000800017f */
[----:B-1----:R-:W-:Y:S05]  /*68c0*/  @!P0 NANOSLEEP.SYNCS 0x989680 ;  /* 0x009896800000895d */ /* 0x002fea0003900000 */
[----:B------:R-:W1:Y:S02]  /*68d0*/  @!P0 SYNCS.PHASECHK.TRANS64 P0, [R17+URZ+0x8], R16 ;  /* 0x00000810110085a7 */ /* 0x000e64000800007f */
[----:B-1----:R-:W-:Y:S05]  /*68e0*/  @!P0 BRA `(.L_x_38) ;  /* 0xfffffffc00ec8947 */ /* 0x002fea000383ffff */
[----:B------:R-:W-:Y:S05]  /*68f0*/  BRA `(.L_x_131) ;  /* 0xffffffc0000c7947 */ /* 0x000fea000383ffff */
.L_x_111:
[----:B------:R-:W-:Y:S01]  /*6900*/  BSSY B1, `(.L_x_132) ;  /* 0x0000006000017945 */ /* 0x000fe20003800000 */
[----:B------:R-:W-:-:S07]  /*6910*/  IMAD.MOV.U32 R10, RZ, RZ, -0x1 ;  /* 0xffffffffff0a7424 */ /* 0x000fce00078e00ff */
[----:B------:R-:W-:Y:S05]  /*6920*/  WARPSYNC.COLLECTIVE R10, `(.L_x_133) ;  /* 0x000000000a0c7348 */ /* 0x000fea0003c00000 */
[----:B------:R-:W-:Y:S02]  /*6930*/  ELECT P1, UR62, PT ;  /* 0x00000000003e782f */ /* 0x000fe40003820000 */
[----:B------:R-:W-:Y:S01]  /*6940*/  MOV R10, UR62 ;  /* 0x0000003e000a7c02 */ /* 0x000fe20008000f00 */
[----:B------:R-:W-:Y:S10]  /*6950*/  ENDCOLLECTIVE ;  /* 0x000000000000791b */ /* 0x000ff40003800000 */
.L_x_133:
[----:B------:R-:W-:Y:S05]  /*6960*/  BSYNC B1 ;  /* 0x0000000000017941 */ /* 0x000fea0003800000 */
.L_x_132:
[----:B------:R-:W-:Y:S05]  /*6970*/  BRA `(.L_x_134) ;  /* 0xfffffff0001c7947 */ /* 0x000fea000383ffff */
.L_x_114:
[----:B-1----:R1:W2:Y:S02]  /*6980*/  SYNCS.PHASECHK.TRANS64.TRYWAIT P1, [R19+URZ+0x18], R10 ;  /* 0x0000180a130075a7 */ /* 0x0022a4000802017f */
[----:B--2---:R-:W-:Y:S05]  /*6990*/  @!P1 NANOSLEEP.SYNCS 0x989680 ;  /* 0x009896800000995d */ /* 0x004fea0003900000 */
[----:B------:R-:W2:Y:S02]  /*69a0*/  @!P1 SYNCS.PHASECHK.TRANS64 P1, [R19+URZ+0x18], R10 ;  /* 0x0000180a130095a7 */ /* 0x000ea4000802007f */
[----:B--2---:R-:W-:Y:S05]  /*69b0*/  @!P1 BRA `(.L_x_114) ;  /* 0xfffffffc00f09947 */ /* 0x004fea000383ffff */
[----:B------:R-:W-:Y:S05]  /*69c0*/  BRA `(.L_x_135) ;  /* 0xfffffff000547947 */ /* 0x000fea000383ffff */
.L_x_123:
[----:B------:R-:W-:Y:S01]  /*69d0*/  BSSY B0, `(.L_x_136) ;  /* 0x0000006000007945 */ /* 0x000fe20003800000 */
[----:B------:R-:W-:-:S07]  /*69e0*/  IMAD.MOV.U32 R10, RZ, RZ, -0x1 ;  /* 0xffffffffff0a7424 */ /* 0x000fce00078e00ff */
[----:B------:R-:W-:Y:S05]  /*69f0*/  WARPSYNC.COLLECTIVE R10, `(.L_x_137) ;  /* 0x000000000a0c7348 */ /* 0x000fea0003c00000 */
[----:B------:R-:W-:Y:S02]  /*6a00*/  ELECT P1, UR62, PT ;  /* 0x00000000003e782f */ /* 0x000fe40003820000 */
[----:B------:R-:W-:Y:S01]  /*6a10*/  MOV R10, UR62 ;  /* 0x0000003e000a7c02 */ /* 0x000fe20008000f00 */
[----:B------:R-:W-:Y:S10]  /*6a20*/  ENDCOLLECTIVE ;  /* 0x000000000000791b */ /* 0x000ff40003800000 */
.L_x_137:
[----:B------:R-:W-:Y:S05]  /*6a30*/  BSYNC B0 ;  /* 0x0000000000007941 */ /* 0x000fea0003800000 */
.L_x_136:
[----:B------:R-:W-:Y:S01]  /*6a40*/  PLOP3.LUT P0, PT, P1, PT, PT, 0x80, 0x0 ;  /* 0x000000000000781c */ /* 0x000fe20000f0f070 */
[----:B------:R-:W-:-:S12]  /*6a50*/  BRA `(.L_x_138) ;  /* 0xfffffff800b87947 */ /* 0x000fd8000383ffff */
.L_x_127:
[----:B0-----:R0:W1:Y:S02]  /*6a60*/  SYNCS.PHASECHK.TRANS64.TRYWAIT P0, [R7+URZ], R2 ;  /* 0x00000002070075a7 */ /* 0x001064000800017f */
[----:B-1----:R-:W-:Y:S05]  /*6a70*/  @!P0 NANOSLEEP.SYNCS 0x989680 ;  /* 0x009896800000895d */ /* 0x002fea0003900000 */
[----:B------:R-:W1:Y:S02]  /*6a80*/  @!P0 SYNCS.PHASECHK.TRANS64 P0, [R7+URZ], R2 ;  /* 0x00000002070085a7 */ /* 0x000e64000800007f */
[----:B-1----:R-:W-:Y:S05]  /*6a90*/  @!P0 BRA `(.L_x_127) ;  /* 0xfffffffc00f08947 */ /* 0x002fea000383ffff */
[----:B------:R-:W-:Y:S05]  /*6aa0*/  BRA `(.L_x_139) ;  /* 0xfffffff800f87947 */ /* 0x000fea000383ffff */
.L_x_128:
[----:B0-----:R0:W1:Y:S02]  /*6ab0*/  SYNCS.PHASECHK.TRANS64.TRYWAIT P0, [R6+URZ], R5 ;  /* 0x00000005060075a7 */ /* 0x001064000800017f */
[----:B-1----:R-:W-:Y:S05]  /*6ac0*/  @!P0 NANOSLEEP.SYNCS 0x989680 ;  /* 0x009896800000895d */ /* 0x002fea0003900000 */
[----:B------:R-:W1:Y:S02]  /*6ad0*/  @!P0 SYNCS.PHASECHK.TRANS64 P0, [R6+URZ], R5 ;  /* 0x00000005060085a7 */ /* 0x000e64000800007f */
[----:B-1----:R-:W-:Y:S05]  /*6ae0*/  @!P0 BRA `(.L_x_128) ;  /* 0xfffffffc00f08947 */ /* 0x002fea000383ffff */
[----:B------:R-:W-:Y:S05]  /*6af0*/  BRA `(.L_x_140) ;  /* 0xfffffffc00007947 */ /* 0x000fea000383ffff */
.L_x_141:
[----:B------:R-:W-:-:S00]  /*6b00*/  BRA `(.L_x_141) ;  /* 0xfffffffc00fc7947 */ /* 0x000fc0000383ffff */
[----:B------:R-:W-:-:S00]  /*6b10*/  NOP ;  /* 0x0000000000007918 */ /* 0x000fc00000000000 */
        /* <DEDUP_REMOVED lines=14> */
.L_x_142:


//--------------------- .nv.shared._ZN7cutlass13device_kernelINS_4gemm6kernel13GemmUniversalIN4cute5tupleIJiiiiEEENS1_10collective13CollectiveMmaINS1_37MainloopSm90TmaGmmaWarpSpecializedFP8ILi3ENS5_IJNS4_1CILi2EEESB_NSA_ILi1EEEEEENS1_32KernelTmaWarpSpecializedPingpongEEENS5_IJNSA_ILi64EEESG_SG_EEENS_12float_e4m3_tENS5_IJlSC_lEEESI_SJ_NS4_8TiledMMAINS4_8MMA_AtomIJNS4_4SM904GMMA30MMA_64x64x32_F32E4M3E4M3_SS_TNILNSN_7ScaleInE1ELSP_1EEEEEENS4_6LayoutINS5_IJSC_SC_SC_EEENS5_IJNSA_ILi0EEESU_SU_EEEEENS5_IJNS4_10UnderscoreESX_SX_EEEEENS4_23SM90_TMA_LOAD_MULTICASTENS4_14ComposedLayoutINS4_7SwizzleILi2ELi4ELi3EEENS4_18smem_ptr_flag_bitsILi8EEENSS_INS5_IJNSA_ILi8EEESG_EEENS5_IJSG_SC_EEEEEEEvNS4_8identityES10_S1A_vS1B_EENS_8epilogue10collective6detail29Sm90TmaWarpSpecializedAdapterINS1E_15DefaultEpilogueISI_SJ_SJ_NS1D_6thread17LinearCombinationISI_Li1EffLNS1I_9ScaleType4KindE0ELNS_15FloatRoundStyleE2ESI_EENS1_15EpilogueDefaultEEEEEvvEEEEvNT_6ParamsE --------------------------
	.section	.nv.shared._ZN7cutlass13device_kernelINS_4gemm6kernel13GemmUniversalIN4cute5tupleIJiiiiEEENS1_10collective13CollectiveMmaINS1_37MainloopSm90TmaGmmaWarpSpecializedFP8ILi3ENS5_IJNS4_1CILi2EEESB_NSA_ILi1EEEEEENS1_32KernelTmaWarpSpecializedPingpongEEENS5_IJNSA_ILi64EEESG_SG_EEENS_12float_e4m3_tENS5_IJlSC_lEEESI_SJ_NS4_8TiledMMAINS4_8MMA_AtomIJNS4_4SM904GMMA30MMA_64x64x32_F32E4M3E4M3_SS_TNILNSN_7ScaleInE1ELSP_1EEEEEENS4_6LayoutINS5_IJSC_SC_SC_EEENS5_IJNSA_ILi0EEESU_SU_EEEEENS5_IJNS4_10UnderscoreESX_SX_EEEEENS4_23SM90_TMA_LOAD_MULTICASTENS4_14ComposedLayoutINS4_7SwizzleILi2ELi4ELi3EEENS4_18smem_ptr_flag_bitsILi8EEENSS_INS5_IJNSA_ILi8EEESG_EEENS5_IJSG_SC_EEEEEEEvNS4_8identityES10_S1A_vS1B_EENS_8epilogue10collective6detail29Sm90TmaWarpSpecializedAdapterINS1E_15DefaultEpilogueISI_SJ_SJ_NS1D_6thread17LinearCombinationISI_Li1EffLNS1I_9ScaleType4KindE0ELNS_15FloatRoundStyleE2ESI_EENS1_15EpilogueDefaultEEEEEvvEEEEvNT_6ParamsE,"aw",@nobits
	.sectionflags	@""
	.align	16
	.zero		1024


//--------------------- .nv.shared.reserved.0     --------------------------
	.section	.nv.shared.reserved.0,"aw",@nobits
	.weak		__nv_reservedSMEM_offset_0_alias
	.size		__nv_reservedSMEM_offset_0_alias, 0, 0
	.other		__nv_reservedSMEM_offset_0_alias,@"STO_CUDA_RESERVED_SHARED STV_DEFAULT"
__nv_reservedSMEM_offset_0_alias:
	.zero		0


//--------------------- .nv.global                --------------------------
	.section	.nv.global,"aw",@nobits
.nv.global:
	.type		_ZN39_INTERNAL_66cbc1e2_4_k_cu_9676f60b_36284cute1_E,@object
	.size		_ZN39_INTERNAL_66cbc1e2_4_k_cu_9676f60b_36284cute1_E,(_ZN39_INTERNAL_66cbc1e2_4_k_cu_9676f60b_36284cuda3std3__45__cpo6cbeginE - _ZN39_INTERNAL_66cbc1e2_4_k_cu_9676f60b_36284cute1_E)
_ZN39_INTERNAL_66cbc1e2_4_k_cu_9676f60b_36284cute1_E:
	.zero		1
	.type		_ZN39_INTERNAL_66cbc1e2_4_k_cu_9676f60b_36284cuda3std3__45__cpo6cbeginE,@object
	.size		_ZN39_INTERNAL_66cbc1e2_4_k_cu_9676f60b_36284cuda3std3__45__cpo6cbeginE,(_ZN39_INTERNAL_66cbc1e2_4_k_cu_9676f60b_36284cuda3std3__48in_placeE - _ZN39_INTERNAL_66cbc1e2_4_k_cu_9676f60b_36284cuda3std3__45__cpo6cbeginE)
_ZN39_INTERNAL_66cbc1e2_4_k_cu_9676f60b_36284cuda3std3__45__cpo6cbeginE:
	.zero		1
	.type		_ZN39_INTERNAL_66cbc1e2_4_k_cu_9676f60b_36284cuda3std3__48in_placeE,@object
	.size		_ZN39_INTERNAL_66cbc1e2_4_k_cu_9676f60b_36284cuda3std3__48in_placeE,(_ZN39_INTERNAL_66cbc1e2_4_k_cu_9676f60b_36284cuda3std6ranges3__45__cpo9iter_moveE - _ZN39_INTERNAL_66cbc1e2_4_k_cu_9676f60b_36284cuda3std3__48in_placeE)
_ZN39_INTERNAL_66cbc1e2_4_k_cu_9676f60b_36284cuda3std3__48in_placeE:
	.zero		1
	.type		_ZN39_INTERNAL_66cbc1e2_4_k_cu_9676f60b_36284cuda3std6ranges3__45__cpo9iter_moveE,@object
	.size		_ZN39_INTERNAL_66cbc1e2_4_k_cu_9676f60b_36284cuda3std6ranges3__45__cpo9iter_moveE,(_ZN39_INTERNAL_66cbc1e2_4_k_cu_9676f60b_36284cuda3std3__45__cpo5beginE - _ZN39_INTERNAL_66cbc1e2_4_k_cu_9676f60b_36284cuda3std6ranges3__45__cpo9iter_moveE)
_ZN39_INTERNAL_66cbc1e2_4_k_cu_9676f60b_36284cuda3std6ranges3__45__cpo9iter_moveE:
	.zero		1
	.type		_ZN39_INTERNAL_66cbc1e2_4_k_cu_9676f60b_36284cuda3std3__45__cpo5beginE,@object
	.size		_ZN39_INTERNAL_66cbc1e2_4_k_cu_9676f60b_36284cuda3std3__45__cpo5beginE,(_ZN39_INTERNAL_66cbc1e2_4_k_cu_9676f60b_36284cuda3std3__441_GLOBAL__N__66cbc1e2_4_k_cu_9676f60b_36286ignoreE - _ZN39_INTERNAL_66cbc1e2_4_k_cu_9676f60b_36284cuda3std3__45__cpo5beginE)
_ZN39_INTERNAL_66cbc1e2_4_k_cu_9676f60b_36284cuda3std3__45__cpo5beginE:
	.zero		1
	.type		_ZN39_INTERNAL_66cbc1e2_4_k_cu_9676f60b_36284cuda3std3__441_GLOBAL__N__66cbc1e2_4_k_cu_9676f60b_36286ignoreE,@object
	.size		_ZN39_INTERNAL_66cbc1e2_4_k_cu_9676f60b_36284cuda3std3__441_GLOBAL__N__66cbc1e2_4_k_cu_9676f60b_36286ignoreE,(_ZN39_INTERNAL_66cbc1e2_4_k_cu_9676f60b_36284cute7productE - _ZN39_INTERNAL_66cbc1e2_4_k_cu_9676f60b_36284cuda3std3__441_GLOBAL__N__66cbc1e2_4_k_cu_9676f60b_36286ignoreE)
_ZN39_INTERNAL_66cbc1e2_4_k_cu_9676f60b_36284cuda3std3__441_GLOBAL__N__66cbc1e2_4_k_cu_9676f60b_36286ignoreE:
	.zero		1
	.type		_ZN39_INTERNAL_66cbc1e2_4_k_cu_9676f60b_36284cute7productE,@object
	.size		_ZN39_INTERNAL_66cbc1e2_4_k_cu_9676f60b_36284cute7productE,(_ZN39_INTERNAL_66cbc1e2_4_k_cu_9676f60b_36284cuda3std3__45__cpo3endE - _ZN39_INTERNAL_66cbc1e2_4_k_cu_9676f60b_36284cute7productE)
_ZN39_INTERNAL_66cbc1e2_4_k_cu_9676f60b_36284cute7productE:
	.zero		1
	.type		_ZN39_INTERNAL_66cbc1e2_4_k_cu_9676f60b_36284cuda3std3__45__cpo3endE,@object
	.size		_ZN39_INTERNAL_66cbc1e2_4_k_cu_9676f60b_36284cuda3std3__45__cpo3endE,(_ZN39_INTERNAL_66cbc1e2_4_k_cu_9676f60b_36284cuda3std3__419piecewise_constructE - _ZN39_INTERNAL_66cbc1e2_4_k_cu_9676f60b_36284cuda3std3__45__cpo3endE)
_ZN39_INTERNAL_66cbc1e2_4_k_cu_9676f60b_36284cuda3std3__45__cpo3endE:
	.zero		1
	.type		_ZN39_INTERNAL_66cbc1e2_4_k_cu_9676f60b_36284cuda3std3__419piecewise_constructE,@object
	.size		_ZN39_INTERNAL_66cbc1e2_4_k_cu_9676f60b_36284cuda3std3__419piecewise_constructE,(_ZN39_INTERNAL_66cbc1e2_4_k_cu_9676f60b_36284cuda3std3__45__cpo4cendE - _ZN39_INTERNAL_66cbc1e2_4_k_cu_9676f60b_36284cuda3std3__419piecewise_constructE)
_ZN39_INTERNAL_66cbc1e2_4_k_cu_9676f60b_36284cuda3std3__419piecewise_constructE:
	.zero		1
	.type		_ZN39_INTERNAL_66cbc1e2_4_k_cu_9676f60b_36284cuda3std3__45__cpo4cendE,@object
	.size		_ZN39_INTERNAL_66cbc1e2_4_k_cu_9676f60b_36284cuda3std3__45__cpo4cendE,(_ZN39_INTERNAL_66cbc1e2_4_k_cu_9676f60b_36284cuda3std6ranges3__45__cpo4swapE - _ZN39_INTERNAL_66cbc1e2_4_k_cu_9676f60b_36284cuda3std3__45__cpo4cendE)
_ZN39_INTERNAL_66cbc1e2_4_k_cu_9676f60b_36284cuda3std3__45__cpo4cendE:
	.zero		1
	.type		_ZN39_INTERNAL_66cbc1e2_4_k_cu_9676f60b_36284cuda3std6ranges3__45__cpo4swapE,@object
	.size		_ZN39_INTERNAL_66cbc1e2_4_k_cu_9676f60b_36284cuda3std6ranges3__45__cpo4swapE,(.L_7 - _ZN39_INTERNAL_66cbc1e2_4_k_cu_9676f60b_36284cuda3std6ranges3__45__cpo4swapE)
_ZN39_INTERNAL_66cbc1e2_4_k_cu_9676f60b_36284cuda3std6ranges3__45__cpo4swapE:
	.zero		1
.L_7:


//--------------------- .nv.constant0._ZN7cutlass13device_kernelINS_4gemm6kernel13GemmUniversalIN4cute5tupleIJiiiiEEENS1_10collective13CollectiveMmaINS1_37MainloopSm90TmaGmmaWarpSpecializedFP8ILi3ENS5_IJNS4_1CILi2EEESB_NSA_ILi1EEEEEENS1_32KernelTmaWarpSpecializedPingpongEEENS5_IJNSA_ILi64EEESG_SG_EEENS_12float_e4m3_tENS5_IJlSC_lEEESI_SJ_NS4_8TiledMMAINS4_8MMA_AtomIJNS4_4SM904GMMA30MMA_64x64x32_F32E4M3E4M3_SS_TNILNSN_7ScaleInE1ELSP_1EEEEEENS4_6LayoutINS5_IJSC_SC_SC_EEENS5_IJNSA_ILi0EEESU_SU_EEEEENS5_IJNS4_10UnderscoreESX_SX_EEEEENS4_23SM90_TMA_LOAD_MULTICASTENS4_14ComposedLayoutINS4_7SwizzleILi2ELi4ELi3EEENS4_18smem_ptr_flag_bitsILi8EEENSS_INS5_IJNSA_ILi8EEESG_EEENS5_IJSG_SC_EEEEEEEvNS4_8identityES10_S1A_vS1B_EENS_8epilogue10collective6detail29Sm90TmaWarpSpecializedAdapterINS1E_15DefaultEpilogueISI_SJ_SJ_NS1D_6thread17LinearCombinationISI_Li1EffLNS1I_9ScaleType4KindE0ELNS_15FloatRoundStyleE2ESI_EENS1_15EpilogueDefaultEEEEEvvEEEEvNT_6ParamsE --------------------------
	.section	.nv.constant0._ZN7cutlass13device_kernelINS_4gemm6kernel13GemmUniversalIN4cute5tupleIJiiiiEEENS1_10collective13CollectiveMmaINS1_37MainloopSm90TmaGmmaWarpSpecializedFP8ILi3ENS5_IJNS4_1CILi2EEESB_NSA_ILi1EEEEEENS1_32KernelTmaWarpSpecializedPingpongEEENS5_IJNSA_ILi64EEESG_SG_EEENS_12float_e4m3_tENS5_IJlSC_lEEESI_SJ_NS4_8TiledMMAINS4_8MMA_AtomIJNS4_4SM904GMMA30MMA_64x64x32_F32E4M3E4M3_SS_TNILNSN_7ScaleInE1ELSP_1EEEEEENS4_6LayoutINS5_IJSC_SC_SC_EEENS5_IJNSA_ILi0EEESU_SU_EEEEENS5_IJNS4_10UnderscoreESX_SX_EEEEENS4_23SM90_TMA_LOAD_MULTICASTENS4_14ComposedLayoutINS4_7SwizzleILi2ELi4ELi3EEENS4_18smem_ptr_flag_bitsILi8EEENSS_INS5_IJNSA_ILi8EEESG_EEENS5_IJSG_SC_EEEEEEEvNS4_8identityES10_S1A_vS1B_EENS_8epilogue10collective6detail29Sm90TmaWarpSpecializedAdapterINS1E_15DefaultEpilogueISI_SJ_SJ_NS1D_6thread17LinearCombinationISI_Li1EffLNS1I_9ScaleType4KindE0ELNS_15FloatRoundStyleE2ESI_EENS1_15EpilogueDefaultEEEEEvvEEEEvNT_6ParamsE,"a",@progbits
	.sectionflags	@""
	.align	4
.nv.constant0._ZN7cutlass13device_kernelINS_4gemm6kernel13GemmUniversalIN4cute5tupleIJiiiiEEENS1_10collective13CollectiveMmaINS1_37MainloopSm90TmaGmmaWarpSpecializedFP8ILi3ENS5_IJNS4_1CILi2EEESB_NSA_ILi1EEEEEENS1_32KernelTmaWarpSpecializedPingpongEEENS5_IJNSA_ILi64EEESG_SG_EEENS_12float_e4m3_tENS5_IJlSC_lEEESI_SJ_NS4_8TiledMMAINS4_8MMA_AtomIJNS4_4SM904GMMA30MMA_64x64x32_F32E4M3E4M3_SS_TNILNSN_7ScaleInE1ELSP_1EEEEEENS4_6LayoutINS5_IJSC_SC_SC_EEENS5_IJNSA_ILi0EEESU_SU_EEEEENS5_IJNS4_10UnderscoreESX_SX_EEEEENS4_23SM90_TMA_LOAD_MULTICASTENS4_14ComposedLayoutINS4_7SwizzleILi2ELi4ELi3EEENS4_18smem_ptr_flag_bitsILi8EEENSS_INS5_IJNSA_ILi8EEESG_EEENS5_IJSG_SC_EEEEEEEvNS4_8identityES10_S1A_vS1B_EENS_8epilogue10collective6detail29Sm90TmaWarpSpecializedAdapterINS1E_15DefaultEpilogueISI_SJ_SJ_NS1D_6thread17LinearCombinationISI_Li1EffLNS1I_9ScaleType4KindE0ELNS_15FloatRoundStyleE2ESI_EENS1_15EpilogueDefaultEEEEEvvEEEEvNT_6ParamsE:
	.zero		1664


//--------------------- SYMBOLS --------------------------

	.type		.nv.reservedSmem.offset0,@object
	.size		.nv.reservedSmem.offset0,0x4
